	.target	sm_100a

	.elftype	@"ET_EXEC"


//--------------------- .note.nv.tkinfo           --------------------------
	.section	.note.nv.tkinfo,"",@"SHT_NOTE"
	.sectionflags	@"SHF_NOTE_NV_TKINFO"
	.tkinfo
        /*0018*/ 	.word	0x00000002
        /*0030*/ 	.string	""
        /*0030*/ 	.string	"ptxas"
        /*0030*/ 	.string	"Cuda compilation tools, release 13.0, V13.0.88"
        /*0030*/ 	.string	"Build cuda_13.0.r13.0/compiler.36424714_0"
        /*0030*/ 	.string	"-arch sm_100a -m 64 "



//--------------------- .note.nv.cuinfo           --------------------------
	.section	.note.nv.cuinfo,"",@"SHT_NOTE"
	.sectionflags	@"SHF_NOTE_NV_CUINFO"
        /*0018*/ 	.short	0x0002
        /*001a*/ 	.short	0x0064
        /*001c*/ 	.short	0x0082
	.zero		2


//--------------------- .nv.info                  --------------------------
	.section	.nv.info,"",@"SHT_CUDA_INFO"
	.align	4


	//----- nvinfo : EIATTR_REGCOUNT
	.align		4
        /*0000*/ 	.byte	0x04, 0x2f
        /*0002*/ 	.short	(.L_19 - .L_18)
	.align		4
.L_18:
        /*0004*/ 	.word	index@(_ZN7cutlass13device_kernelINS_4gemm6kernel13GemmUniversalIN4cute5tupleIJiiiiEEENS1_10collective13CollectiveMmaINS1_35MainloopSm100TmaUmmaWarpSpecializedILi7ELi2ELi4ENS5_IJNS4_1CILi8EEENSA_ILi1EEESC_EEEEENS5_IJNSA_ILi128EEESF_NSA_ILi64EEEEEENS_6half_tENS5_IJlSC_lEEESI_SJ_NS4_8TiledMMAINS4_8MMA_AtomIJNS4_26SM100_MMA_F16BF16_2x1SM_SSISI_SI_fLi128ELi128ELNS4_4UMMA5MajorE0ELSO_0ELNSN_7ScaleInE0ELSP_0EEEEEENS4_6LayoutINS5_IJSC_SC_SC_EEENS5_IJNSA_ILi0EEESU_SU_EEEEENS5_IJNS4_10UnderscoreESX_SX_EEEEENS4_18SM100_TMA_2SM_LOADENS4_14ComposedLayoutINS4_7SwizzleILi3ELi4ELi3EEENS4_18smem_ptr_flag_bitsILi16EEENSS_INS5_IJSB_SG_EEENS5_IJSG_SC_EEEEEEEvNS4_8identityENS4_28SM100_TMA_2SM_LOAD_MULTICASTES19_vS1A_EENS_8epilogue10collective18CollectiveEpilogueINS1D_23Sm100TmaWarpSpecializedILi4ELi2ELi16ELb1ELb0EEEJNS5_IJSG_SF_SG_EEENS5_IJNSS_ISG_SC_EENSS_INS5_IJNSA_ILi16EEENSA_ILi2EEEEEENS5_IJSC_SG_EEEEEEEESI_SJ_SI_SJ_NS1D_6fusion15FusionCallbacksIS1H_NS1Q_17LinearCombinationISI_fSI_fLNS_15FloatRoundStyleE2EEES1I_S1P_JEEENS4_5SM1004TMEM4LOAD26SM100_TMEM_LOAD_32dp32b16xENS4_13SM90_TMA_LOADENS11_INS12_ILi1ELi4ELi3EEES15_NSS_INS5_IJSB_S1K_EEENS5_IJS1K_SC_EEEEEEENS4_39AutoVectorizingCopyWithAssumedAlignmentILi128EEENS4_14SM90_TMA_STOREES25_S27_S27_EEEvvEEEEvNT_6ParamsE)
        /*0008*/ 	.word	0x00000044


	//----- nvinfo : EIATTR_FRAME_SIZE
	.align		4
.L_19:
        /*000c*/ 	.byte	0x04, 0x11
        /*000e*/ 	.short	(.L_21 - .L_20)
	.align		4
.L_20:
        /*0010*/ 	.word	index@($__internal_2_$__cuda_sm10x_tcgen05_guardrail_trap_unallocated_columns_being_dealloced)
        /*0014*/ 	.word	0x00000000


	//----- nvinfo : EIATTR_FRAME_SIZE
	.align		4
.L_21:
        /*0018*/ 	.byte	0x04, 0x11
        /*001a*/ 	.short	(.L_23 - .L_22)
	.align		4
.L_22:
        /*001c*/ 	.word	index@($__internal_1_$__cuda_sm10x_tcgen05_guardrail_trap_phase_invalid_during_alloc)
        /*0020*/ 	.word	0x00000000


	//----- nvinfo : EIATTR_FRAME_SIZE
	.align		4
.L_23:
        /*0024*/ 	.byte	0x04, 0x11
        /*0026*/ 	.short	(.L_25 - .L_24)
	.align		4
.L_24:
        /*0028*/ 	.word	index@($__internal_0_$__cuda_sm10x_tcgen05_guardrail_trap_col_being_dealloced_not_returned_by_alloc)
        /*002c*/ 	.word	0x00000000


	//----- nvinfo : EIATTR_FRAME_SIZE
	.align		4
.L_25:
        /*0030*/ 	.byte	0x04, 0x11
        /*0032*/ 	.short	(.L_27 - .L_26)
	.align		4
.L_26:
        /*0034*/ 	.word	index@(_ZN7cutlass13device_kernelINS_4gemm6kernel13GemmUniversalIN4cute5tupleIJiiiiEEENS1_10collective13CollectiveMmaINS1_35MainloopSm100TmaUmmaWarpSpecializedILi7ELi2ELi4ENS5_IJNS4_1CILi8EEENSA_ILi1EEESC_EEEEENS5_IJNSA_ILi128EEESF_NSA_ILi64EEEEEENS_6half_tENS5_IJlSC_lEEESI_SJ_NS4_8TiledMMAINS4_8MMA_AtomIJNS4_26SM100_MMA_F16BF16_2x1SM_SSISI_SI_fLi128ELi128ELNS4_4UMMA5MajorE0ELSO_0ELNSN_7ScaleInE0ELSP_0EEEEEENS4_6LayoutINS5_IJSC_SC_SC_EEENS5_IJNSA_ILi0EEESU_SU_EEEEENS5_IJNS4_10UnderscoreESX_SX_EEEEENS4_18SM100_TMA_2SM_LOADENS4_14ComposedLayoutINS4_7SwizzleILi3ELi4ELi3EEENS4_18smem_ptr_flag_bitsILi16EEENSS_INS5_IJSB_SG_EEENS5_IJSG_SC_EEEEEEEvNS4_8identityENS4_28SM100_TMA_2SM_LOAD_MULTICASTES19_vS1A_EENS_8epilogue10collective18CollectiveEpilogueINS1D_23Sm100TmaWarpSpecializedILi4ELi2ELi16ELb1ELb0EEEJNS5_IJSG_SF_SG_EEENS5_IJNSS_ISG_SC_EENSS_INS5_IJNSA_ILi16EEENSA_ILi2EEEEEENS5_IJSC_SG_EEEEEEEESI_SJ_SI_SJ_NS1D_6fusion15FusionCallbacksIS1H_NS1Q_17LinearCombinationISI_fSI_fLNS_15FloatRoundStyleE2EEES1I_S1P_JEEENS4_5SM1004TMEM4LOAD26SM100_TMEM_LOAD_32dp32b16xENS4_13SM90_TMA_LOADENS11_INS12_ILi1ELi4ELi3EEES15_NSS_INS5_IJSB_S1K_EEENS5_IJS1K_SC_EEEEEEENS4_39AutoVectorizingCopyWithAssumedAlignmentILi128EEENS4_14SM90_TMA_STOREES25_S27_S27_EEEvvEEEEvNT_6ParamsE)
        /*0038*/ 	.word	0x00000000


	//----- nvinfo : EIATTR_MIN_STACK_SIZE
	.align		4
.L_27:
        /*003c*/ 	.byte	0x04, 0x12
        /*003e*/ 	.short	(.L_29 - .L_28)
	.align		4
.L_28:
        /*0040*/ 	.word	index@(_ZN7cutlass13device_kernelINS_4gemm6kernel13GemmUniversalIN4cute5tupleIJiiiiEEENS1_10collective13CollectiveMmaINS1_35MainloopSm100TmaUmmaWarpSpecializedILi7ELi2ELi4ENS5_IJNS4_1CILi8EEENSA_ILi1EEESC_EEEEENS5_IJNSA_ILi128EEESF_NSA_ILi64EEEEEENS_6half_tENS5_IJlSC_lEEESI_SJ_NS4_8TiledMMAINS4_8MMA_AtomIJNS4_26SM100_MMA_F16BF16_2x1SM_SSISI_SI_fLi128ELi128ELNS4_4UMMA5MajorE0ELSO_0ELNSN_7ScaleInE0ELSP_0EEEEEENS4_6LayoutINS5_IJSC_SC_SC_EEENS5_IJNSA_ILi0EEESU_SU_EEEEENS5_IJNS4_10UnderscoreESX_SX_EEEEENS4_18SM100_TMA_2SM_LOADENS4_14ComposedLayoutINS4_7SwizzleILi3ELi4ELi3EEENS4_18smem_ptr_flag_bitsILi16EEENSS_INS5_IJSB_SG_EEENS5_IJSG_SC_EEEEEEEvNS4_8identityENS4_28SM100_TMA_2SM_LOAD_MULTICASTES19_vS1A_EENS_8epilogue10collective18CollectiveEpilogueINS1D_23Sm100TmaWarpSpecializedILi4ELi2ELi16ELb1ELb0EEEJNS5_IJSG_SF_SG_EEENS5_IJNSS_ISG_SC_EENSS_INS5_IJNSA_ILi16EEENSA_ILi2EEEEEENS5_IJSC_SG_EEEEEEEESI_SJ_SI_SJ_NS1D_6fusion15FusionCallbacksIS1H_NS1Q_17LinearCombinationISI_fSI_fLNS_15FloatRoundStyleE2EEES1I_S1P_JEEENS4_5SM1004TMEM4LOAD26SM100_TMEM_LOAD_32dp32b16xENS4_13SM90_TMA_LOADENS11_INS12_ILi1ELi4ELi3EEES15_NSS_INS5_IJSB_S1K_EEENS5_IJS1K_SC_EEEEEEENS4_39AutoVectorizingCopyWithAssumedAlignmentILi128EEENS4_14SM90_TMA_STOREES25_S27_S27_EEEvvEEEEvNT_6ParamsE)
        /*0044*/ 	.word	0x00000000
.L_29:


//--------------------- .nv.compat                --------------------------
	.section	.nv.compat,"",@"SHT_CUDA_COMPAT_INFO"
	.align	4
        /*0000*/ 	.byte	0x02, 0x09, 0x01, 0x00, 0x02, 0x02, 0x02, 0x00, 0x02, 0x05, 0x05, 0x00, 0x03, 0x07, 0x01, 0x01
        /*0010*/ 	.byte	0x02, 0x03, 0x01, 0x00, 0x02, 0x06, 0x01, 0x00, 0x04, 0x0b, 0x08, 0x00, 0x09, 0x00, 0x00, 0x00
        /*0020*/ 	.byte	0x00, 0x00, 0x00, 0x00


//--------------------- .nv.info._ZN7cutlass13device_kernelINS_4gemm6kernel13GemmUniversalIN4cute5tupleIJiiiiEEENS1_10collective13CollectiveMmaINS1_35MainloopSm100TmaUmmaWarpSpecializedILi7ELi2ELi4ENS5_IJNS4_1CILi8EEENSA_ILi1EEESC_EEEEENS5_IJNSA_ILi128EEESF_NSA_ILi64EEEEEENS_6half_tENS5_IJlSC_lEEESI_SJ_NS4_8TiledMMAINS4_8MMA_AtomIJNS4_26SM100_MMA_F16BF16_2x1SM_SSISI_SI_fLi128ELi128ELNS4_4UMMA5MajorE0ELSO_0ELNSN_7ScaleInE0ELSP_0EEEEEENS4_6LayoutINS5_IJSC_SC_SC_EEENS5_IJNSA_ILi0EEESU_SU_EEEEENS5_IJNS4_10UnderscoreESX_SX_EEEEENS4_18SM100_TMA_2SM_LOADENS4_14ComposedLayoutINS4_7SwizzleILi3ELi4ELi3EEENS4_18smem_ptr_flag_bitsILi16EEENSS_INS5_IJSB_SG_EEENS5_IJSG_SC_EEEEEEEvNS4_8identityENS4_28SM100_TMA_2SM_LOAD_MULTICASTES19_vS1A_EENS_8epilogue10collective18CollectiveEpilogueINS1D_23Sm100TmaWarpSpecializedILi4ELi2ELi16ELb1ELb0EEEJNS5_IJSG_SF_SG_EEENS5_IJNSS_ISG_SC_EENSS_INS5_IJNSA_ILi16EEENSA_ILi2EEEEEENS5_IJSC_SG_EEEEEEEESI_SJ_SI_SJ_NS1D_6fusion15FusionCallbacksIS1H_NS1Q_17LinearCombinationISI_fSI_fLNS_15FloatRoundStyleE2EEES1I_S1P_JEEENS4_5SM1004TMEM4LOAD26SM100_TMEM_LOAD_32dp32b16xENS4_13SM90_TMA_LOADENS11_INS12_ILi1ELi4ELi3EEES15_NSS_INS5_IJSB_S1K_EEENS5_IJS1K_SC_EEEEEEENS4_39AutoVectorizingCopyWithAssumedAlignmentILi128EEENS4_14SM90_TMA_STOREES25_S27_S27_EEEvvEEEEvNT_6ParamsE --------------------------
	.section	.nv.info._ZN7cutlass13device_kernelINS_4gemm6kernel13GemmUniversalIN4cute5tupleIJiiiiEEENS1_10collective13CollectiveMmaINS1_35MainloopSm100TmaUmmaWarpSpecializedILi7ELi2ELi4ENS5_IJNS4_1CILi8EEENSA_ILi1EEESC_EEEEENS5_IJNSA_ILi128EEESF_NSA_ILi64EEEEEENS_6half_tENS5_IJlSC_lEEESI_SJ_NS4_8TiledMMAINS4_8MMA_AtomIJNS4_26SM100_MMA_F16BF16_2x1SM_SSISI_SI_fLi128ELi128ELNS4_4UMMA5MajorE0ELSO_0ELNSN_7ScaleInE0ELSP_0EEEEEENS4_6LayoutINS5_IJSC_SC_SC_EEENS5_IJNSA_ILi0EEESU_SU_EEEEENS5_IJNS4_10UnderscoreESX_SX_EEEEENS4_18SM100_TMA_2SM_LOADENS4_14ComposedLayoutINS4_7SwizzleILi3ELi4ELi3EEENS4_18smem_ptr_flag_bitsILi16EEENSS_INS5_IJSB_SG_EEENS5_IJSG_SC_EEEEEEEvNS4_8identityENS4_28SM100_TMA_2SM_LOAD_MULTICASTES19_vS1A_EENS_8epilogue10collective18CollectiveEpilogueINS1D_23Sm100TmaWarpSpecializedILi4ELi2ELi16ELb1ELb0EEEJNS5_IJSG_SF_SG_EEENS5_IJNSS_ISG_SC_EENSS_INS5_IJNSA_ILi16EEENSA_ILi2EEEEEENS5_IJSC_SG_EEEEEEEESI_SJ_SI_SJ_NS1D_6fusion15FusionCallbacksIS1H_NS1Q_17LinearCombinationISI_fSI_fLNS_15FloatRoundStyleE2EEES1I_S1P_JEEENS4_5SM1004TMEM4LOAD26SM100_TMEM_LOAD_32dp32b16xENS4_13SM90_TMA_LOADENS11_INS12_ILi1ELi4ELi3EEES15_NSS_INS5_IJSB_S1K_EEENS5_IJS1K_SC_EEEEEEENS4_39AutoVectorizingCopyWithAssumedAlignmentILi128EEENS4_14SM90_TMA_STOREES25_S27_S27_EEEvvEEEEvNT_6ParamsE,"",@"SHT_CUDA_INFO"
	.sectionflags	@""
	.align	4


	//----- nvinfo : EIATTR_CUDA_API_VERSION
	.align		4
        /*0000*/ 	.byte	0x04, 0x37
        /*0002*/ 	.short	(.L_31 - .L_30)
.L_30:
        /*0004*/ 	.word	0x00000082


	//----- nvinfo : EIATTR_KPARAM_INFO
	.align		4
.L_31:
        /*0008*/ 	.byte	0x04, 0x17
        /*000a*/ 	.short	(.L_33 - .L_32)
.L_32:
        /*000c*/ 	.word	0x00000000
        /*0010*/ 	.short	0x0000
        /*0012*/ 	.short	0x0000
        /*0014*/ 	.byte	0x00, 0xf0, 0x01, 0x20


	//----- nvinfo : EIATTR_AT_ENTRY_FRAGMENTS
	.align		4
.L_33:
        /*0018*/ 	.byte	0x04, 0x4f
        /*001a*/ 	.short	(.L_35 - .L_34)


	//   ....[0]....
.L_34:
        /*001c*/ 	.word	0x00000007


	//----- nvinfo : EIATTR_RESERVED_SMEM_USED
	.align		4
.L_35:
        /*0020*/ 	.byte	0x01, 0x41
	.zero		2


	//----- nvinfo : EIATTR_SPARSE_MMA_MASK
	.align		4
        /*0024*/ 	.byte	0x03, 0x50
        /*0026*/ 	.short	0x0000


	//----- nvinfo : EIATTR_TCGEN05_2CTA_USED
	.align		4
        /*0028*/ 	.byte	0x01, 0x52
	.zero		2


	//----- nvinfo : EIATTR_MAXREG_COUNT
	.align		4
        /*002c*/ 	.byte	0x03, 0x1b
        /*002e*/ 	.short	0x00ff


	//----- nvinfo : EIATTR_NUM_BARRIERS
	.align		4
        /*0030*/ 	.byte	0x02, 0x4c
        /*0032*/ 	.byte	0x07
	.zero		1


	//----- nvinfo : EIATTR_EXTERNS
	.align		4
        /*0034*/ 	.byte	0x04, 0x0f
        /*0036*/ 	.short	(.L_37 - .L_36)


	//   ....[0]....
	.align		4
.L_36:
        /*0038*/ 	.word	index@(__assertfail)


	//----- nvinfo : EIATTR_MERCURY_ISA_VERSION
	.align		4
.L_37:
        /*003c*/ 	.byte	0x03, 0x5f
        /*003e*/ 	.short	0x0101


	//----- nvinfo : EIATTR_INT_WARP_WIDE_INSTR_OFFSETS
	.align		4
        /*0040*/ 	.byte	0x04, 0x31
        /*0042*/ 	.short	(.L_39 - .L_38)


	//   ....[0]....
.L_38:
        /*0044*/ 	.word	0x00000dd0


	//   ....[1]....
        /*0048*/ 	.word	0x00000e70


	//   ....[2]....
        /*004c*/ 	.word	0x00004540


	//   ....[3]....
        /*0050*/ 	.word	0x00004570


	//   ....[4]....
        /*0054*/ 	.word	0x00004590


	//   ....[5]....
        /*0058*/ 	.word	0x00005150


	//   ....[6]....
        /*005c*/ 	.word	0x000051f0


	//   ....[7]....
        /*0060*/ 	.word	0x000052a0


	//   ....[8]....
        /*0064*/ 	.word	0x00005320


	//   ....[9]....
        /*0068*/ 	.word	0x000053d0


	//   ....[10]....
        /*006c*/ 	.word	0x00005480


	//   ....[11]....
        /*0070*/ 	.word	0x00005500


	//   ....[12]....
        /*0074*/ 	.word	0x000055c0


	//   ....[13]....
        /*0078*/ 	.word	0x00005680


	//   ....[14]....
        /*007c*/ 	.word	0x00005730


	//   ....[15]....
        /*0080*/ 	.word	0x00005820


	//   ....[16]....
        /*0084*/ 	.word	0x00005900


	//----- nvinfo : EIATTR_COOP_GROUP_MASK_REGIDS
	.align		4
.L_39:
        /*0088*/ 	.byte	0x04, 0x29
        /*008a*/ 	.short	(.L_41 - .L_40)


	//   ....[0]....
.L_40:
        /*008c*/ 	.word	0xffffffff


	//   ....[1]....
        /*0090*/ 	.word	0xffffffff


	//   ....[2]....
        /*0094*/ 	.word	0xffffffff


	//   ....[3]....
        /*0098*/ 	.word	0xffffffff


	//   ....[4]....
        /*009c*/ 	.word	0xffffffff


	//   ....[5]....
        /*00a0*/ 	.word	0xffffffff


	//   ....[6]....
        /*00a4*/ 	.word	0xffffffff


	//   ....[7]....
        /*00a8*/ 	.word	0xffffffff


	//   ....[8]....
        /*00ac*/ 	.word	0xffffffff


	//   ....[9]....
        /*00b0*/ 	.word	0xffffffff


	//   ....[10]....
        /*00b4*/ 	.word	0xffffffff


	//   ....[11]....
        /*00b8*/ 	.word	0xffffffff


	//   ....[12]....
        /*00bc*/ 	.word	0xffffffff


	//   ....[13]....
        /*00c0*/ 	.word	0xffffffff


	//----- nvinfo : EIATTR_COOP_GROUP_INSTR_OFFSETS
	.align		4
.L_41:
        /*00c4*/ 	.byte	0x04, 0x28
        /*00c6*/ 	.short	(.L_43 - .L_42)


	//   ....[0]....
.L_42:
        /*00c8*/ 	.word	0x000000b0


	//   ....[1]....
        /*00cc*/ 	.word	0x00000520


	//   ....[2]....
        /*00d0*/ 	.word	0x00000740


	//   ....[3]....
        /*00d4*/ 	.word	0x000008d0


	//   ....[4]....
        /*00d8*/ 	.word	0x000009c0


	//   ....[5]....
        /*00dc*/ 	.word	0x00000b20


	//   ....[6]....
        /*00e0*/ 	.word	0x00000cb0


	//   ....[7]....
        /*00e4*/ 	.word	0x00000ef0


	//   ....[8]....
        /*00e8*/ 	.word	0x000022c0


	//   ....[9]....
        /*00ec*/ 	.word	0x00003320


	//   ....[10]....
        /*00f0*/ 	.word	0x000037f0


	//   ....[11]....
        /*00f4*/ 	.word	0x00003820


	//   ....[12]....
        /*00f8*/ 	.word	0x00004440


	//   ....[13]....
        /*00fc*/ 	.word	0x00004650


	//----- nvinfo : EIATTR_VRC_CTA_INIT_COUNT
	.align		4
.L_43:
        /*0100*/ 	.byte	0x02, 0x4a
        /*0102*/ 	.byte	0x80
	.zero		1


	//----- nvinfo : EIATTR_SYSCALL_OFFSETS
	.align		4
        /*0104*/ 	.byte	0x04, 0x46
        /*0106*/ 	.short	(.L_45 - .L_44)


	//   ....[0]....
.L_44:
        /*0108*/ 	.word	0x00006490


	//   ....[1]....
        /*010c*/ 	.word	0x00006580


	//   ....[2]....
        /*0110*/ 	.word	0x00006d20


	//   ....[3]....
        /*0114*/ 	.word	0x00007650


	//   ....[4]....
        /*0118*/ 	.word	0x00007f20


	//   ....[5]....
        /*011c*/ 	.word	0x000087f0


	//----- nvinfo : EIATTR_MBARRIER_INSTR_OFFSETS
	.align		4
.L_45:
        /*0120*/ 	.byte	0x04, 0x39
        /*0122*/ 	.short	(.L_47 - .L_46)


	//   ....[0]....
.L_46:
        /*0124*/ 	.word	0x00000650
        /*0128*/ 	.word	0x000000ff
        /*012c*/ 	.word	0x00000000
        /*0130*/ 	.short	0x0100
        /*0132*/ 	.byte	0x04
	.zero		1


	//   ....[1]....
        /*0134*/ 	.word	0x00000660
        /*0138*/ 	.word	0x000000ff
        /*013c*/ 	.word	0x00000038
        /*0140*/ 	.short	0x0100
        /*0142*/ 	.byte	0x04
	.zero		1


	//   ....[2]....
        /*0144*/ 	.word	0x00000670
        /*0148*/ 	.word	0x000000ff
        /*014c*/ 	.word	0x00000008
        /*0150*/ 	.short	0x0100
        /*0152*/ 	.byte	0x04
	.zero		1


	//   ....[3]....
        /*0154*/ 	.word	0x00000680
        /*0158*/ 	.word	0x000000ff
        /*015c*/ 	.word	0x00000040
        /*0160*/ 	.short	0x0100
        /*0162*/ 	.byte	0x04
	.zero		1


	//   ....[4]....
        /*0164*/ 	.word	0x00000690
        /*0168*/ 	.word	0x000000ff
        /*016c*/ 	.word	0x00000010
        /*0170*/ 	.short	0x0100
        /*0172*/ 	.byte	0x04
	.zero		1


	//   ....[5]....
        /*0174*/ 	.word	0x000006a0
        /*0178*/ 	.word	0x000000ff
        /*017c*/ 	.word	0x00000048
        /*0180*/ 	.short	0x0100
        /*0182*/ 	.byte	0x04
	.zero		1


	//   ....[6]....
        /*0184*/ 	.word	0x000006b0
        /*0188*/ 	.word	0x000000ff
        /*018c*/ 	.word	0x00000018
        /*0190*/ 	.short	0x0100
        /*0192*/ 	.byte	0x04
	.zero		1


	//   ....[7]....
        /*0194*/ 	.word	0x000006c0
        /*0198*/ 	.word	0x000000ff
        /*019c*/ 	.word	0x00000050
        /*01a0*/ 	.short	0x0100
        /*01a2*/ 	.byte	0x04
	.zero		1


	//   ....[8]....
        /*01a4*/ 	.word	0x000006d0
        /*01a8*/ 	.word	0x000000ff
        /*01ac*/ 	.word	0x00000020
        /*01b0*/ 	.short	0x0100
        /*01b2*/ 	.byte	0x04
	.zero		1


	//   ....[9]....
        /*01b4*/ 	.word	0x000006e0
        /*01b8*/ 	.word	0x000000ff
        /*01bc*/ 	.word	0x00000058
        /*01c0*/ 	.short	0x0100
        /*01c2*/ 	.byte	0x04
	.zero		1


	//   ....[10]....
        /*01c4*/ 	.word	0x000006f0
        /*01c8*/ 	.word	0x000000ff
        /*01cc*/ 	.word	0x00000028
        /*01d0*/ 	.short	0x0100
        /*01d2*/ 	.byte	0x04
	.zero		1


	//   ....[11]....
        /*01d4*/ 	.word	0x00000700
        /*01d8*/ 	.word	0x000000ff
        /*01dc*/ 	.word	0x00000060
        /*01e0*/ 	.short	0x0100
        /*01e2*/ 	.byte	0x04
	.zero		1


	//   ....[12]....
        /*01e4*/ 	.word	0x00000710
        /*01e8*/ 	.word	0x000000ff
        /*01ec*/ 	.word	0x00000030
        /*01f0*/ 	.short	0x0100
        /*01f2*/ 	.byte	0x04
	.zero		1


	//   ....[13]....
        /*01f4*/ 	.word	0x00000720
        /*01f8*/ 	.word	0x000000ff
        /*01fc*/ 	.word	0x00000068
        /*0200*/ 	.short	0x0100
        /*0202*/ 	.byte	0x04
	.zero		1


	//   ....[14]....
        /*0204*/ 	.word	0x00000840
        /*0208*/ 	.word	0x000000ff
        /*020c*/ 	.word	0x00000070
        /*0210*/ 	.short	0x0100
        /*0212*/ 	.byte	0x04
	.zero		1


	//   ....[15]....
        /*0214*/ 	.word	0x00000850
        /*0218*/ 	.word	0x000000ff
        /*021c*/ 	.word	0x00000090
        /*0220*/ 	.short	0x0100
        /*0222*/ 	.byte	0x04
	.zero		1


	//   ....[16]....
        /*0224*/ 	.word	0x00000860
        /*0228*/ 	.word	0x000000ff
        /*022c*/ 	.word	0x00000078
        /*0230*/ 	.short	0x0100
        /*0232*/ 	.byte	0x04
	.zero		1


	//   ....[17]....
        /*0234*/ 	.word	0x00000870
        /*0238*/ 	.word	0x000000ff
        /*023c*/ 	.word	0x00000098
        /*0240*/ 	.short	0x0100
        /*0242*/ 	.byte	0x04
	.zero		1


	//   ....[18]....
        /*0244*/ 	.word	0x00000880
        /*0248*/ 	.word	0x000000ff
        /*024c*/ 	.word	0x00000080
        /*0250*/ 	.short	0x0100
        /*0252*/ 	.byte	0x04
	.zero		1


	//   ....[19]....
        /*0254*/ 	.word	0x00000890
        /*0258*/ 	.word	0x000000ff
        /*025c*/ 	.word	0x000000a0
        /*0260*/ 	.short	0x0100
        /*0262*/ 	.byte	0x04
	.zero		1


	//   ....[20]....
        /*0264*/ 	.word	0x000008a0
        /*0268*/ 	.word	0x000000ff
        /*026c*/ 	.word	0x00000088
        /*0270*/ 	.short	0x0100
        /*0272*/ 	.byte	0x04
	.zero		1


	//   ....[21]....
        /*0274*/ 	.word	0x000008b0
        /*0278*/ 	.word	0x000000ff
        /*027c*/ 	.word	0x000000a8
        /*0280*/ 	.short	0x0100
        /*0282*/ 	.byte	0x04
	.zero		1


	//   ....[22]....
        /*0284*/ 	.word	0x00000990
        /*0288*/ 	.word	0x000000ff
        /*028c*/ 	.word	0x000000b0
        /*0290*/ 	.short	0x0100
        /*0292*/ 	.byte	0x06
	.zero		1


	//   ....[23]....
        /*0294*/ 	.word	0x000009a0
        /*0298*/ 	.word	0x000000ff
        /*029c*/ 	.word	0x000000b8
        /*02a0*/ 	.short	0x0100
        /*02a2*/ 	.byte	0x06
	.zero		1


	//   ....[24]....
        /*02a4*/ 	.word	0x00000ad0
        /*02a8*/ 	.word	0x000000ff
        /*02ac*/ 	.word	0x000000c0
        /*02b0*/ 	.short	0x0100
        /*02b2*/ 	.byte	0x06
	.zero		1


	//   ....[25]....
        /*02b4*/ 	.word	0x00000ae0
        /*02b8*/ 	.word	0x000000ff
        /*02bc*/ 	.word	0x000000d0
        /*02c0*/ 	.short	0x0100
        /*02c2*/ 	.byte	0x06
	.zero		1


	//   ....[26]....
        /*02c4*/ 	.word	0x00000af0
        /*02c8*/ 	.word	0x000000ff
        /*02cc*/ 	.word	0x000000c8
        /*02d0*/ 	.short	0x0100
        /*02d2*/ 	.byte	0x06
	.zero		1


	//   ....[27]....
        /*02d4*/ 	.word	0x00000b00
        /*02d8*/ 	.word	0x000000ff
        /*02dc*/ 	.word	0x000000d8
        /*02e0*/ 	.short	0x0100
        /*02e2*/ 	.byte	0x06
	.zero		1


	//   ....[28]....
        /*02e4*/ 	.word	0x00000c20
        /*02e8*/ 	.word	0x000000ff
        /*02ec*/ 	.word	0x000000e0
        /*02f0*/ 	.short	0x0100
        /*02f2*/ 	.byte	0x04
	.zero		1


	//   ....[29]....
        /*02f4*/ 	.word	0x00000c30
        /*02f8*/ 	.word	0x000000ff
        /*02fc*/ 	.word	0x00000100
        /*0300*/ 	.short	0x0100
        /*0302*/ 	.byte	0x04
	.zero		1


	//   ....[30]....
        /*0304*/ 	.word	0x00000c40
        /*0308*/ 	.word	0x000000ff
        /*030c*/ 	.word	0x000000e8
        /*0310*/ 	.short	0x0100
        /*0312*/ 	.byte	0x04
	.zero		1


	//   ....[31]....
        /*0314*/ 	.word	0x00000c50
        /*0318*/ 	.word	0x000000ff
        /*031c*/ 	.word	0x00000108
        /*0320*/ 	.short	0x0100
        /*0322*/ 	.byte	0x04
	.zero		1


	//   ....[32]....
        /*0324*/ 	.word	0x00000c60
        /*0328*/ 	.word	0x000000ff
        /*032c*/ 	.word	0x000000f0
        /*0330*/ 	.short	0x0100
        /*0332*/ 	.byte	0x04
	.zero		1


	//   ....[33]....
        /*0334*/ 	.word	0x00000c70
        /*0338*/ 	.word	0x000000ff
        /*033c*/ 	.word	0x00000110
        /*0340*/ 	.short	0x0100
        /*0342*/ 	.byte	0x04
	.zero		1


	//   ....[34]....
        /*0344*/ 	.word	0x00000c80
        /*0348*/ 	.word	0x000000ff
        /*034c*/ 	.word	0x000000f8
        /*0350*/ 	.short	0x0100
        /*0352*/ 	.byte	0x04
	.zero		1


	//   ....[35]....
        /*0354*/ 	.word	0x00000c90
        /*0358*/ 	.word	0x000000ff
        /*035c*/ 	.word	0x00000118
        /*0360*/ 	.short	0x0100
        /*0362*/ 	.byte	0x04
	.zero		1


	//   ....[36]....
        /*0364*/ 	.word	0x00000d80
        /*0368*/ 	.word	0x000000ff
        /*036c*/ 	.word	0x00000120
        /*0370*/ 	.short	0x0100
        /*0372*/ 	.byte	0x04
	.zero		1


	//   ....[37]....
        /*0374*/ 	.word	0x00000d90
        /*0378*/ 	.word	0x000000ff
        /*037c*/ 	.word	0x00000130
        /*0380*/ 	.short	0x0100
        /*0382*/ 	.byte	0x04
	.zero		1


	//   ....[38]....
        /*0384*/ 	.word	0x00000da0
        /*0388*/ 	.word	0x000000ff
        /*038c*/ 	.word	0x00000128
        /*0390*/ 	.short	0x0100
        /*0392*/ 	.byte	0x04
	.zero		1


	//   ....[39]....
        /*0394*/ 	.word	0x00000db0
        /*0398*/ 	.word	0x000000ff
        /*039c*/ 	.word	0x00000138
        /*03a0*/ 	.short	0x0100
        /*03a2*/ 	.byte	0x04
	.zero		1


	//   ....[40]....
        /*03a4*/ 	.word	0x00000eb0
        /*03a8*/ 	.word	0x000000ff
        /*03ac*/ 	.word	0x00000140
        /*03b0*/ 	.short	0x0100
        /*03b2*/ 	.byte	0x06
	.zero		1


	//   ....[41]....
        /*03b4*/ 	.word	0x00001ad0
        /*03b8*/ 	.word	0x00000000
        /*03bc*/ 	.word	0x00000130
        /*03c0*/ 	.short	0x010a
        /*03c2*/ 	.byte	0xff
	.zero		1


	//   ....[42]....
        /*03c4*/ 	.word	0x00001b00
        /*03c8*/ 	.word	0x00000000
        /*03cc*/ 	.word	0x00000120
        /*03d0*/ 	.short	0x0101
        /*03d2*/ 	.byte	0xff
	.zero		1


	//   ....[43]....
        /*03d4*/ 	.word	0x00001bc0
        /*03d8*/ 	.word	0x000000ff
        /*03dc*/ 	.word	0x00000038
        /*03e0*/ 	.short	0x010a
        /*03e2*/ 	.byte	0x04
	.zero		1


	//   ....[44]....
        /*03e4*/ 	.word	0x00001c80
        /*03e8*/ 	.word	0x000000ff
        /*03ec*/ 	.word	0x00000038
        /*03f0*/ 	.short	0x010a
        /*03f2*/ 	.byte	0x21
	.zero		1


	//   ....[45]....
        /*03f4*/ 	.word	0x00001e50
        /*03f8*/ 	.word	0x000000ff
        /*03fc*/ 	.word	0x00000038
        /*0400*/ 	.short	0x010a
        /*0402*/ 	.byte	0x07
	.zero		1


	//   ....[46]....
        /*0404*/ 	.word	0x00001f50
        /*0408*/ 	.word	0x000000ff
        /*040c*/ 	.word	0x000000b8
        /*0410*/ 	.short	0x0101
        /*0412*/ 	.byte	0x06
	.zero		1


	//   ....[47]....
        /*0414*/ 	.word	0x00001f70
        /*0418*/ 	.word	0x000000ff
        /*041c*/ 	.word	0x00000038
        /*0420*/ 	.short	0x010a
        /*0422*/ 	.byte	0x04
	.zero		1


	//   ....[48]....
        /*0424*/ 	.word	0x00001ff0
        /*0428*/ 	.word	0x000000ff
        /*042c*/ 	.word	0x00000038
        /*0430*/ 	.short	0x010a
        /*0432*/ 	.byte	0x11
	.zero		1


	//   ....[49]....
        /*0434*/ 	.word	0x00002180
        /*0438*/ 	.word	0x000000ff
        /*043c*/ 	.word	0x00000038
        /*0440*/ 	.short	0x010a
        /*0442*/ 	.byte	0x08
	.zero		1


	//   ....[50]....
        /*0444*/ 	.word	0x000022f0
        /*0448*/ 	.word	0x00000003
        /*044c*/ 	.word	0x000000c0
        /*0450*/ 	.short	0x010a
        /*0452*/ 	.byte	0xff
	.zero		1


	//   ....[51]....
        /*0454*/ 	.word	0x00002440
        /*0458*/ 	.word	0x00000000
        /*045c*/ 	.word	0x00000000
        /*0460*/ 	.short	0x0101
        /*0462*/ 	.byte	0xff
	.zero		1


	//   ....[52]....
        /*0464*/ 	.word	0x000029f0
        /*0468*/ 	.word	0x000000ff
        /*046c*/ 	.word	0x00000000
        /*0470*/ 	.short	0x010a
        /*0472*/ 	.byte	0x04
	.zero		1


	//   ....[53]....
        /*0474*/ 	.word	0x00002a80
        /*0478*/ 	.word	0x000000ff
        /*047c*/ 	.word	0x00000000
        /*0480*/ 	.short	0x010a
        /*0482*/ 	.byte	0x05
	.zero		1


	//   ....[54]....
        /*0484*/ 	.word	0x00002b10
        /*0488*/ 	.word	0x000000ff
        /*048c*/ 	.word	0x00000000
        /*0490*/ 	.short	0x010a
        /*0492*/ 	.byte	0x05
	.zero		1


	//   ....[55]....
        /*0494*/ 	.word	0x00002ba0
        /*0498*/ 	.word	0x000000ff
        /*049c*/ 	.word	0x00000000
        /*04a0*/ 	.short	0x010a
        /*04a2*/ 	.byte	0x05
	.zero		1


	//   ....[56]....
        /*04a4*/ 	.word	0x00002c30
        /*04a8*/ 	.word	0x000000ff
        /*04ac*/ 	.word	0x00000000
        /*04b0*/ 	.short	0x010a
        /*04b2*/ 	.byte	0x05
	.zero		1


	//   ....[57]....
        /*04b4*/ 	.word	0x00002cc0
        /*04b8*/ 	.word	0x000000ff
        /*04bc*/ 	.word	0x00000000
        /*04c0*/ 	.short	0x010a
        /*04c2*/ 	.byte	0x05
	.zero		1


	//   ....[58]....
        /*04c4*/ 	.word	0x00002d60
        /*04c8*/ 	.word	0x00000000
        /*04cc*/ 	.word	0x00000000
        /*04d0*/ 	.short	0x010a
        /*04d2*/ 	.byte	0xff
	.zero		1


	//   ....[59]....
        /*04d4*/ 	.word	0x00002e80
        /*04d8*/ 	.word	0x00000002
        /*04dc*/ 	.word	0x00000120
        /*04e0*/ 	.short	0x010a
        /*04e2*/ 	.byte	0xff
	.zero		1


	//   ....[60]....
        /*04e4*/ 	.word	0x00002ef0
        /*04e8*/ 	.word	0x00000002
        /*04ec*/ 	.word	0x00000000
        /*04f0*/ 	.short	0x0101
        /*04f2*/ 	.byte	0xff
	.zero		1


	//   ....[61]....
        /*04f4*/ 	.word	0x00002f10
        /*04f8*/ 	.word	0x000000ff
        /*04fc*/ 	.word	0x000000d0
        /*0500*/ 	.short	0x010a
        /*0502*/ 	.byte	0x04
	.zero		1


	//   ....[62]....
        /*0504*/ 	.word	0x00003030
        /*0508*/ 	.word	0x00000002
        /*050c*/ 	.word	0x000000c0
        /*0510*/ 	.short	0x010a
        /*0512*/ 	.byte	0xff
	.zero		1


	//   ....[63]....
        /*0514*/ 	.word	0x00003130
        /*0518*/ 	.word	0x00000002
        /*051c*/ 	.word	0x00000000
        /*0520*/ 	.short	0x0101
        /*0522*/ 	.byte	0xff
	.zero		1


	//   ....[64]....
        /*0524*/ 	.word	0x000031c0
        /*0528*/ 	.word	0x000000ff
        /*052c*/ 	.word	0x000000d0
        /*0530*/ 	.short	0x0106
        /*0532*/ 	.byte	0x04
	.zero		1


	//   ....[65]....
        /*0534*/ 	.word	0x000031e0
        /*0538*/ 	.word	0x000000ff
        /*053c*/ 	.word	0x000000d0
        /*0540*/ 	.short	0x010a
        /*0542*/ 	.byte	0x04
	.zero		1


	//   ....[66]....
        /*0544*/ 	.word	0x00003270
        /*0548*/ 	.word	0x000000ff
        /*054c*/ 	.word	0x000000d0
        /*0550*/ 	.short	0x0106
        /*0552*/ 	.byte	0x07
	.zero		1


	//   ....[67]....
        /*0554*/ 	.word	0x000032b0
        /*0558*/ 	.word	0x00000000
        /*055c*/ 	.word	0x000000d0
        /*0560*/ 	.short	0x010a
        /*0562*/ 	.byte	0xff
	.zero		1


	//   ....[68]....
        /*0564*/ 	.word	0x000034f0
        /*0568*/ 	.word	0x000000ff
        /*056c*/ 	.word	0x00000008
        /*0570*/ 	.short	0x010a
        /*0572*/ 	.byte	0x05
	.zero		1


	//   ....[69]....
        /*0574*/ 	.word	0x00003510
        /*0578*/ 	.word	0x000000ff
        /*057c*/ 	.word	0x00000008
        /*0580*/ 	.short	0x010a
        /*0582*/ 	.byte	0x05
	.zero		1


	//   ....[70]....
        /*0584*/ 	.word	0x000036a0
        /*0588*/ 	.word	0x000000ff
        /*058c*/ 	.word	0x00000008
        /*0590*/ 	.short	0x010a
        /*0592*/ 	.byte	0x05
	.zero		1


	//   ....[71]....
        /*0594*/ 	.word	0x000036c0
        /*0598*/ 	.word	0x000000ff
        /*059c*/ 	.word	0x00000008
        /*05a0*/ 	.short	0x010a
        /*05a2*/ 	.byte	0x05
	.zero		1


	//   ....[72]....
        /*05a4*/ 	.word	0x00003780
        /*05a8*/ 	.word	0x000000ff
        /*05ac*/ 	.word	0x00000000
        /*05b0*/ 	.short	0x0101
        /*05b2*/ 	.byte	0x04
	.zero		1


	//   ....[73]....
        /*05b4*/ 	.word	0x00003ac0
        /*05b8*/ 	.word	0x00000000
        /*05bc*/ 	.word	0x000000c0
        /*05c0*/ 	.short	0x010a
        /*05c2*/ 	.byte	0xff
	.zero		1


	//   ....[74]....
        /*05c4*/ 	.word	0x00003b80
        /*05c8*/ 	.word	0x00000000
        /*05cc*/ 	.word	0x00000000
        /*05d0*/ 	.short	0x0101
        /*05d2*/ 	.byte	0xff
	.zero		1


	//   ....[75]....
        /*05d4*/ 	.word	0x00003c40
        /*05d8*/ 	.word	0x000000ff
        /*05dc*/ 	.word	0x00000000
        /*05e0*/ 	.short	0x010a
        /*05e2*/ 	.byte	0x04
	.zero		1


	//   ....[76]....
        /*05e4*/ 	.word	0x00003c50
        /*05e8*/ 	.word	0x000000ff
        /*05ec*/ 	.word	0x00000100
        /*05f0*/ 	.short	0x010a
        /*05f2*/ 	.byte	0x1f
	.zero		1


	//   ....[77]....
        /*05f4*/ 	.word	0x00003d00
        /*05f8*/ 	.word	0x000000ff
        /*05fc*/ 	.word	0x00000000
        /*0600*/ 	.short	0x010a
        /*0602*/ 	.byte	0x05
	.zero		1


	//   ....[78]....
        /*0604*/ 	.word	0x00003e30
        /*0608*/ 	.word	0x000000ff
        /*060c*/ 	.word	0x00000000
        /*0610*/ 	.short	0x010a
        /*0612*/ 	.byte	0x04
	.zero		1


	//   ....[79]....
        /*0614*/ 	.word	0x00004130
        /*0618*/ 	.word	0x000000ff
        /*061c*/ 	.word	0x00000000
        /*0620*/ 	.short	0x010a
        /*0622*/ 	.byte	0x04
	.zero		1


	//   ....[80]....
        /*0624*/ 	.word	0x000041c0
        /*0628*/ 	.word	0x000000ff
        /*062c*/ 	.word	0x00000000
        /*0630*/ 	.short	0x010a
        /*0632*/ 	.byte	0x05
	.zero		1


	//   ....[81]....
        /*0634*/ 	.word	0x00004250
        /*0638*/ 	.word	0x000000ff
        /*063c*/ 	.word	0x00000000
        /*0640*/ 	.short	0x010a
        /*0642*/ 	.byte	0x05
	.zero		1


	//   ....[82]....
        /*0644*/ 	.word	0x000042f0
        /*0648*/ 	.word	0x00000000
        /*064c*/ 	.word	0x00000000
        /*0650*/ 	.short	0x010a
        /*0652*/ 	.byte	0xff
	.zero		1


	//   ....[83]....
        /*0654*/ 	.word	0x00004330
        /*0658*/ 	.word	0x00000000
        /*065c*/ 	.word	0x00000000
        /*0660*/ 	.short	0x010a
        /*0662*/ 	.byte	0xff
	.zero		1


	//   ....[84]....
        /*0664*/ 	.word	0x000043a0
        /*0668*/ 	.word	0x000000ff
        /*066c*/ 	.word	0x00000000
        /*0670*/ 	.short	0x0101
        /*0672*/ 	.byte	0x04
	.zero		1


	//   ....[85]....
        /*0674*/ 	.word	0x000043e0
        /*0678*/ 	.word	0x000000ff
        /*067c*/ 	.word	0x00000140
        /*0680*/ 	.short	0x010a
        /*0682*/ 	.byte	0x1a
	.zero		1


	//   ....[86]....
        /*0684*/ 	.word	0x00004430
        /*0688*/ 	.word	0x000000ff
        /*068c*/ 	.word	0x00000000
        /*0690*/ 	.short	0x0101
        /*0692*/ 	.byte	0x04
	.zero		1


	//   ....[87]....
        /*0694*/ 	.word	0x00004910
        /*0698*/ 	.word	0x00000008
        /*069c*/ 	.word	0x000000c0
        /*06a0*/ 	.short	0x010a
        /*06a2*/ 	.byte	0xff
	.zero		1


	//   ....[88]....
        /*06a4*/ 	.word	0x00004a80
        /*06a8*/ 	.word	0x00000000
        /*06ac*/ 	.word	0x00000000
        /*06b0*/ 	.short	0x0101
        /*06b2*/ 	.byte	0xff
	.zero		1


	//   ....[89]....
        /*06b4*/ 	.word	0x00004f60
        /*06b8*/ 	.word	0x000000ff
        /*06bc*/ 	.word	0x000000b8
        /*06c0*/ 	.short	0x010a
        /*06c2*/ 	.byte	0x15
	.zero		1


	//   ....[90]....
        /*06c4*/ 	.word	0x000050f0
        /*06c8*/ 	.word	0x000000ff
        /*06cc*/ 	.word	0x00000090
        /*06d0*/ 	.short	0x010a
        /*06d2*/ 	.byte	0x15
	.zero		1


	//   ....[91]....
        /*06d4*/ 	.word	0x000052c0
        /*06d8*/ 	.word	0x000000ff
        /*06dc*/ 	.word	0x00000070
        /*06e0*/ 	.short	0x010b
        /*06e2*/ 	.byte	0x15
	.zero		1


	//   ....[92]....
        /*06e4*/ 	.word	0x000052e0
        /*06e8*/ 	.word	0x000000ff
        /*06ec*/ 	.word	0x00000000
        /*06f0*/ 	.short	0x0101
        /*06f2*/ 	.byte	0x04
	.zero		1


	//   ....[93]....
        /*06f4*/ 	.word	0x000052f0
        /*06f8*/ 	.word	0x000000ff
        /*06fc*/ 	.word	0x00000098
        /*0700*/ 	.short	0x010a
        /*0702*/ 	.byte	0x15
	.zero		1


	//   ....[94]....
        /*0704*/ 	.word	0x000054a0
        /*0708*/ 	.word	0x000000ff
        /*070c*/ 	.word	0x00000078
        /*0710*/ 	.short	0x010b
        /*0712*/ 	.byte	0x15
	.zero		1


	//   ....[95]....
        /*0714*/ 	.word	0x000054c0
        /*0718*/ 	.word	0x000000ff
        /*071c*/ 	.word	0x00000000
        /*0720*/ 	.short	0x0101
        /*0722*/ 	.byte	0x04
	.zero		1


	//   ....[96]....
        /*0724*/ 	.word	0x000054d0
        /*0728*/ 	.word	0x000000ff
        /*072c*/ 	.word	0x000000a0
        /*0730*/ 	.short	0x010a
        /*0732*/ 	.byte	0x15
	.zero		1


	//   ....[97]....
        /*0734*/ 	.word	0x000056a0
        /*0738*/ 	.word	0x000000ff
        /*073c*/ 	.word	0x00000080
        /*0740*/ 	.short	0x010b
        /*0742*/ 	.byte	0x15
	.zero		1


	//   ....[98]....
        /*0744*/ 	.word	0x000056c0
        /*0748*/ 	.word	0x000000ff
        /*074c*/ 	.word	0x00000000
        /*0750*/ 	.short	0x0101
        /*0752*/ 	.byte	0x04
	.zero		1


	//   ....[99]....
        /*0754*/ 	.word	0x000056d0
        /*0758*/ 	.word	0x000000ff
        /*075c*/ 	.word	0x000000a8
        /*0760*/ 	.short	0x010a
        /*0762*/ 	.byte	0x15
	.zero		1


	//   ....[100]....
        /*0764*/ 	.word	0x00005920
        /*0768*/ 	.word	0x000000ff
        /*076c*/ 	.word	0x00000088
        /*0770*/ 	.short	0x010b
        /*0772*/ 	.byte	0x15
	.zero		1


	//   ....[101]....
        /*0774*/ 	.word	0x00005930
        /*0778*/ 	.word	0x000000ff
        /*077c*/ 	.word	0x00000000
        /*0780*/ 	.short	0x0101
        /*0782*/ 	.byte	0x34
	.zero		1


	//   ....[102]....
        /*0784*/ 	.word	0x00005960
        /*0788*/ 	.word	0x000000ff
        /*078c*/ 	.word	0x00000090
        /*0790*/ 	.short	0x010a
        /*0792*/ 	.byte	0x15
	.zero		1


	//   ....[103]....
        /*0794*/ 	.word	0x00005980
        /*0798*/ 	.word	0x000000ff
        /*079c*/ 	.word	0x00000098
        /*07a0*/ 	.short	0x010a
        /*07a2*/ 	.byte	0x15
	.zero		1


	//   ....[104]....
        /*07a4*/ 	.word	0x000059a0
        /*07a8*/ 	.word	0x000000ff
        /*07ac*/ 	.word	0x000000a0
        /*07b0*/ 	.short	0x010a
        /*07b2*/ 	.byte	0x15
	.zero		1


	//   ....[105]....
        /*07b4*/ 	.word	0x000059e0
        /*07b8*/ 	.word	0x00000000
        /*07bc*/ 	.word	0x000000a8
        /*07c0*/ 	.short	0x010a
        /*07c2*/ 	.byte	0xff
	.zero		1


	//   ....[106]....
        /*07c4*/ 	.word	0x00005d20
        /*07c8*/ 	.word	0x00000003
        /*07cc*/ 	.word	0x000000c0
        /*07d0*/ 	.short	0x010a
        /*07d2*/ 	.byte	0xff
	.zero		1


	//   ....[107]....
        /*07d4*/ 	.word	0x00005ea0
        /*07d8*/ 	.word	0x00000000
        /*07dc*/ 	.word	0x00000000
        /*07e0*/ 	.short	0x0101
        /*07e2*/ 	.byte	0xff
	.zero		1


	//   ....[108]....
        /*07e4*/ 	.word	0x000069e0
        /*07e8*/ 	.word	0x000000ff
        /*07ec*/ 	.word	0x00000070
        /*07f0*/ 	.short	0x010a
        /*07f2*/ 	.byte	0x2b
	.zero		1


	//   ....[109]....
        /*07f4*/ 	.word	0x00006a20
        /*07f8*/ 	.word	0x00000035
        /*07fc*/ 	.word	0x000000e0
        /*0800*/ 	.short	0x010a
        /*0802*/ 	.byte	0xff
	.zero		1


	//   ....[110]....
        /*0804*/ 	.word	0x00006b30
        /*0808*/ 	.word	0x000000ff
        /*080c*/ 	.word	0x00000070
        /*0810*/ 	.short	0x010a
        /*0812*/ 	.byte	0x2b
	.zero		1


	//   ....[111]....
        /*0814*/ 	.word	0x00006c00
        /*0818*/ 	.word	0x00000035
        /*081c*/ 	.word	0x000000e0
        /*0820*/ 	.short	0x010a
        /*0822*/ 	.byte	0xff
	.zero		1


	//   ....[112]....
        /*0824*/ 	.word	0x000073c0
        /*0828*/ 	.word	0x00000000
        /*082c*/ 	.word	0x00000000
        /*0830*/ 	.short	0x0101
        /*0832*/ 	.byte	0xff
	.zero		1


	//   ....[113]....
        /*0834*/ 	.word	0x000073d0
        /*0838*/ 	.word	0x00000002
        /*083c*/ 	.word	0x00000070
        /*0840*/ 	.short	0x010a
        /*0842*/ 	.byte	0xff
	.zero		1


	//   ....[114]....
        /*0844*/ 	.word	0x00007490
        /*0848*/ 	.word	0x00000002
        /*084c*/ 	.word	0x00000070
        /*0850*/ 	.short	0x010a
        /*0852*/ 	.byte	0xff
	.zero		1


	//   ....[115]....
        /*0854*/ 	.word	0x00007c90
        /*0858*/ 	.word	0x00000000
        /*085c*/ 	.word	0x00000000
        /*0860*/ 	.short	0x0101
        /*0862*/ 	.byte	0xff
	.zero		1


	//   ....[116]....
        /*0864*/ 	.word	0x00007cb0
        /*0868*/ 	.word	0x00000002
        /*086c*/ 	.word	0x00000070
        /*0870*/ 	.short	0x010a
        /*0872*/ 	.byte	0xff
	.zero		1


	//   ....[117]....
        /*0874*/ 	.word	0x00007d60
        /*0878*/ 	.word	0x00000002
        /*087c*/ 	.word	0x00000070
        /*0880*/ 	.short	0x010a
        /*0882*/ 	.byte	0xff
	.zero		1


	//   ....[118]....
        /*0884*/ 	.word	0x00008560
        /*0888*/ 	.word	0x00000000
        /*088c*/ 	.word	0x00000000
        /*0890*/ 	.short	0x0101
        /*0892*/ 	.byte	0xff
	.zero		1


	//   ....[119]....
        /*0894*/ 	.word	0x00008580
        /*0898*/ 	.word	0x00000003
        /*089c*/ 	.word	0x00000070
        /*08a0*/ 	.short	0x010a
        /*08a2*/ 	.byte	0xff
	.zero		1


	//   ....[120]....
        /*08a4*/ 	.word	0x00008630
        /*08a8*/ 	.word	0x00000003
        /*08ac*/ 	.word	0x00000070
        /*08b0*/ 	.short	0x010a
        /*08b2*/ 	.byte	0xff
	.zero		1


	//   ....[121]....
        /*08b4*/ 	.word	0x000088e0
        /*08b8*/ 	.word	0x00000035
        /*08bc*/ 	.word	0x00000000
        /*08c0*/ 	.short	0x0101
        /*08c2*/ 	.byte	0xff
	.zero		1


	//   ....[122]....
        /*08c4*/ 	.word	0x00008e80
        /*08c8*/ 	.word	0x00000000
        /*08cc*/ 	.word	0x00000000
        /*08d0*/ 	.short	0x0101
        /*08d2*/ 	.byte	0xff
	.zero		1


	//   ....[123]....
        /*08d4*/ 	.word	0x00009110
        /*08d8*/ 	.word	0x000000ff
        /*08dc*/ 	.word	0x00000000
        /*08e0*/ 	.short	0x0101
        /*08e2*/ 	.byte	0x04
	.zero		1


	//   ....[124]....
        /*08e4*/ 	.word	0x00009130
        /*08e8*/ 	.word	0x00000000
        /*08ec*/ 	.word	0x00000130
        /*08f0*/ 	.short	0x010a
        /*08f2*/ 	.byte	0xff
	.zero		1


	//   ....[125]....
        /*08f4*/ 	.word	0x00009190
        /*08f8*/ 	.word	0x00000000
        /*08fc*/ 	.word	0x00000038
        /*0900*/ 	.short	0x010a
        /*0902*/ 	.byte	0xff
	.zero		1


	//   ....[126]....
        /*0904*/ 	.word	0x000091f0
        /*0908*/ 	.word	0x00000000
        /*090c*/ 	.word	0x00000038
        /*0910*/ 	.short	0x010a
        /*0912*/ 	.byte	0xff
	.zero		1


	//   ....[127]....
        /*0914*/ 	.word	0x00009240
        /*0918*/ 	.word	0x00000003
        /*091c*/ 	.word	0x000000c0
        /*0920*/ 	.short	0x010a
        /*0922*/ 	.byte	0xff
	.zero		1


	//   ....[128]....
        /*0924*/ 	.word	0x000092a0
        /*0928*/ 	.word	0x00000000
        /*092c*/ 	.word	0x00000000
        /*0930*/ 	.short	0x010a
        /*0932*/ 	.byte	0xff
	.zero		1


	//   ....[129]....
        /*0934*/ 	.word	0x00009300
        /*0938*/ 	.word	0x00000000
        /*093c*/ 	.word	0x00000000
        /*0940*/ 	.short	0x010a
        /*0942*/ 	.byte	0xff
	.zero		1


	//   ....[130]....
        /*0944*/ 	.word	0x00009360
        /*0948*/ 	.word	0x00000000
        /*094c*/ 	.word	0x00000000
        /*0950*/ 	.short	0x010a
        /*0952*/ 	.byte	0xff
	.zero		1


	//   ....[131]....
        /*0954*/ 	.word	0x000093c0
        /*0958*/ 	.word	0x00000000
        /*095c*/ 	.word	0x00000000
        /*0960*/ 	.short	0x010a
        /*0962*/ 	.byte	0xff
	.zero		1


	//   ....[132]....
        /*0964*/ 	.word	0x00009420
        /*0968*/ 	.word	0x00000000
        /*096c*/ 	.word	0x00000000
        /*0970*/ 	.short	0x010a
        /*0972*/ 	.byte	0xff
	.zero		1


	//   ....[133]....
        /*0974*/ 	.word	0x00009480
        /*0978*/ 	.word	0x00000000
        /*097c*/ 	.word	0x00000000
        /*0980*/ 	.short	0x010a
        /*0982*/ 	.byte	0xff
	.zero		1


	//   ....[134]....
        /*0984*/ 	.word	0x000094d0
        /*0988*/ 	.word	0x00000002
        /*098c*/ 	.word	0x00000120
        /*0990*/ 	.short	0x010a
        /*0992*/ 	.byte	0xff
	.zero		1


	//   ....[135]....
        /*0994*/ 	.word	0x00009530
        /*0998*/ 	.word	0x00000002
        /*099c*/ 	.word	0x000000d0
        /*09a0*/ 	.short	0x010a
        /*09a2*/ 	.byte	0xff
	.zero		1


	//   ....[136]....
        /*09a4*/ 	.word	0x00009580
        /*09a8*/ 	.word	0x00000002
        /*09ac*/ 	.word	0x000000c0
        /*09b0*/ 	.short	0x010a
        /*09b2*/ 	.byte	0xff
	.zero		1


	//   ....[137]....
        /*09b4*/ 	.word	0x000095e0
        /*09b8*/ 	.word	0x00000000
        /*09bc*/ 	.word	0x000000d0
        /*09c0*/ 	.short	0x010a
        /*09c2*/ 	.byte	0xff
	.zero		1


	//   ....[138]....
        /*09c4*/ 	.word	0x00009640
        /*09c8*/ 	.word	0x00000005
        /*09cc*/ 	.word	0x00000008
        /*09d0*/ 	.short	0x010a
        /*09d2*/ 	.byte	0xff
	.zero		1


	//   ....[139]....
        /*09d4*/ 	.word	0x00009720
        /*09d8*/ 	.word	0x00000000
        /*09dc*/ 	.word	0x00000008
        /*09e0*/ 	.short	0x010a
        /*09e2*/ 	.byte	0xff
	.zero		1


	//   ....[140]....
        /*09e4*/ 	.word	0x00009770
        /*09e8*/ 	.word	0x00000000
        /*09ec*/ 	.word	0x000000c0
        /*09f0*/ 	.short	0x010a
        /*09f2*/ 	.byte	0xff
	.zero		1


	//   ....[141]....
        /*09f4*/ 	.word	0x000097d0
        /*09f8*/ 	.word	0x00000000
        /*09fc*/ 	.word	0x00000100
        /*0a00*/ 	.short	0x010a
        /*0a02*/ 	.byte	0xff
	.zero		1


	//   ....[142]....
        /*0a04*/ 	.word	0x00009830
        /*0a08*/ 	.word	0x00000000
        /*0a0c*/ 	.word	0x00000000
        /*0a10*/ 	.short	0x010a
        /*0a12*/ 	.byte	0xff
	.zero		1


	//   ....[143]....
        /*0a14*/ 	.word	0x00009890
        /*0a18*/ 	.word	0x00000000
        /*0a1c*/ 	.word	0x00000000
        /*0a20*/ 	.short	0x010a
        /*0a22*/ 	.byte	0xff
	.zero		1


	//   ....[144]....
        /*0a24*/ 	.word	0x000098f0
        /*0a28*/ 	.word	0x00000000
        /*0a2c*/ 	.word	0x00000000
        /*0a30*/ 	.short	0x010a
        /*0a32*/ 	.byte	0xff
	.zero		1


	//   ....[145]....
        /*0a34*/ 	.word	0x00009950
        /*0a38*/ 	.word	0x00000000
        /*0a3c*/ 	.word	0x00000000
        /*0a40*/ 	.short	0x010a
        /*0a42*/ 	.byte	0xff
	.zero		1


	//   ....[146]....
        /*0a44*/ 	.word	0x000099b0
        /*0a48*/ 	.word	0x00000000
        /*0a4c*/ 	.word	0x00000140
        /*0a50*/ 	.short	0x010a
        /*0a52*/ 	.byte	0xff
	.zero		1


	//   ....[147]....
        /*0a54*/ 	.word	0x00009a00
        /*0a58*/ 	.word	0x00000008
        /*0a5c*/ 	.word	0x000000c0
        /*0a60*/ 	.short	0x010a
        /*0a62*/ 	.byte	0xff
	.zero		1


	//   ....[148]....
        /*0a64*/ 	.word	0x00009a60
        /*0a68*/ 	.word	0x00000000
        /*0a6c*/ 	.word	0x000000b8
        /*0a70*/ 	.short	0x010a
        /*0a72*/ 	.byte	0xff
	.zero		1


	//   ....[149]....
        /*0a74*/ 	.word	0x00009ac0
        /*0a78*/ 	.word	0x00000000
        /*0a7c*/ 	.word	0x00000090
        /*0a80*/ 	.short	0x010a
        /*0a82*/ 	.byte	0xff
	.zero		1


	//   ....[150]....
        /*0a84*/ 	.word	0x00009b20
        /*0a88*/ 	.word	0x00000000
        /*0a8c*/ 	.word	0x00000098
        /*0a90*/ 	.short	0x010a
        /*0a92*/ 	.byte	0xff
	.zero		1


	//   ....[151]....
        /*0a94*/ 	.word	0x00009b80
        /*0a98*/ 	.word	0x00000000
        /*0a9c*/ 	.word	0x000000a0
        /*0aa0*/ 	.short	0x010a
        /*0aa2*/ 	.byte	0xff
	.zero		1


	//   ....[152]....
        /*0aa4*/ 	.word	0x00009be0
        /*0aa8*/ 	.word	0x00000000
        /*0aac*/ 	.word	0x000000a8
        /*0ab0*/ 	.short	0x010a
        /*0ab2*/ 	.byte	0xff
	.zero		1


	//   ....[153]....
        /*0ab4*/ 	.word	0x00009c40
        /*0ab8*/ 	.word	0x00000000
        /*0abc*/ 	.word	0x00000090
        /*0ac0*/ 	.short	0x010a
        /*0ac2*/ 	.byte	0xff
	.zero		1


	//   ....[154]....
        /*0ac4*/ 	.word	0x00009ca0
        /*0ac8*/ 	.word	0x00000000
        /*0acc*/ 	.word	0x00000098
        /*0ad0*/ 	.short	0x010a
        /*0ad2*/ 	.byte	0xff
	.zero		1


	//   ....[155]....
        /*0ad4*/ 	.word	0x00009d00
        /*0ad8*/ 	.word	0x00000000
        /*0adc*/ 	.word	0x000000a0
        /*0ae0*/ 	.short	0x010a
        /*0ae2*/ 	.byte	0xff
	.zero		1


	//   ....[156]....
        /*0ae4*/ 	.word	0x00009d50
        /*0ae8*/ 	.word	0x00000003
        /*0aec*/ 	.word	0x000000c0
        /*0af0*/ 	.short	0x010a
        /*0af2*/ 	.byte	0xff
	.zero		1


	//   ....[157]....
        /*0af4*/ 	.word	0x00009db0
        /*0af8*/ 	.word	0x00000002
        /*0afc*/ 	.word	0x00000070
        /*0b00*/ 	.short	0x010a
        /*0b02*/ 	.byte	0xff
	.zero		1


	//   ....[158]....
        /*0b04*/ 	.word	0x00009e00
        /*0b08*/ 	.word	0x00000035
        /*0b0c*/ 	.word	0x000000e0
        /*0b10*/ 	.short	0x010a
        /*0b12*/ 	.byte	0xff
	.zero		1


	//   ....[159]....
        /*0b14*/ 	.word	0x00009e50
        /*0b18*/ 	.word	0x00000002
        /*0b1c*/ 	.word	0x00000070
        /*0b20*/ 	.short	0x010a
        /*0b22*/ 	.byte	0xff
	.zero		1


	//   ....[160]....
        /*0b24*/ 	.word	0x00009ea0
        /*0b28*/ 	.word	0x00000002
        /*0b2c*/ 	.word	0x00000070
        /*0b30*/ 	.short	0x010a
        /*0b32*/ 	.byte	0xff
	.zero		1


	//   ....[161]....
        /*0b34*/ 	.word	0x00009ef0
        /*0b38*/ 	.word	0x00000003
        /*0b3c*/ 	.word	0x00000070
        /*0b40*/ 	.short	0x010a
        /*0b42*/ 	.byte	0xff
	.zero		1


	//----- nvinfo : EIATTR_NUM_MBARRIERS
	.align		4
.L_47:
        /*0b44*/ 	.byte	0x03, 0x38
        /*0b46*/ 	.short	0x0029


	//----- nvinfo : EIATTR_EXIT_INSTR_OFFSETS
	.align		4
        /*0b48*/ 	.byte	0x04, 0x1c
        /*0b4a*/ 	.short	(.L_49 - .L_48)


	//   ....[0]....
.L_48:
        /*0b4c*/ 	.word	0x00002d90


	//   ....[1]....
        /*0b50*/ 	.word	0x00003280


	//   ....[2]....
        /*0b54*/ 	.word	0x000032e0


	//   ....[3]....
        /*0b58*/ 	.word	0x00004660


	//   ....[4]....
        /*0b5c*/ 	.word	0x00005a10


	//   ....[5]....
        /*0b60*/ 	.word	0x00005a50


	//   ....[6]....
        /*0b64*/ 	.word	0x00009000


	//   ....[7]....
        /*0b68*/ 	.word	0x00009080


	//   ....[8]....
        /*0b6c*/ 	.word	0x000090b0


	//   ....[9]....
        /*0b70*/ 	.word	0x00009120


	//----- nvinfo : EIATTR_MAX_THREADS
	.align		4
.L_49:
        /*0b74*/ 	.byte	0x04, 0x05
        /*0b76*/ 	.short	(.L_51 - .L_50)
.L_50:
        /*0b78*/ 	.word	0x00000100
        /*0b7c*/ 	.word	0x00000001
        /*0b80*/ 	.word	0x00000001


	//----- nvinfo : EIATTR_CRS_STACK_SIZE
	.align		4
.L_51:
        /*0b84*/ 	.byte	0x04, 0x1e
        /*0b86*/ 	.short	(.L_53 - .L_52)
.L_52:
        /*0b88*/ 	.word	0x00000000


	//----- nvinfo : EIATTR_CBANK_PARAM_SIZE
	.align		4
.L_53:
        /*0b8c*/ 	.byte	0x03, 0x19
        /*0b8e*/ 	.short	0x0800


	//----- nvinfo : EIATTR_PARAM_CBANK
	.align		4
        /*0b90*/ 	.byte	0x04, 0x0a
        /*0b92*/ 	.short	(.L_55 - .L_54)
	.align		4
.L_54:
        /*0b94*/ 	.word	index@(.nv.constant0._ZN7cutlass13device_kernelINS_4gemm6kernel13GemmUniversalIN4cute5tupleIJiiiiEEENS1_10collective13CollectiveMmaINS1_35MainloopSm100TmaUmmaWarpSpecializedILi7ELi2ELi4ENS5_IJNS4_1CILi8EEENSA_ILi1EEESC_EEEEENS5_IJNSA_ILi128EEESF_NSA_ILi64EEEEEENS_6half_tENS5_IJlSC_lEEESI_SJ_NS4_8TiledMMAINS4_8MMA_AtomIJNS4_26SM100_MMA_F16BF16_2x1SM_SSISI_SI_fLi128ELi128ELNS4_4UMMA5MajorE0ELSO_0ELNSN_7ScaleInE0ELSP_0EEEEEENS4_6LayoutINS5_IJSC_SC_SC_EEENS5_IJNSA_ILi0EEESU_SU_EEEEENS5_IJNS4_10UnderscoreESX_SX_EEEEENS4_18SM100_TMA_2SM_LOADENS4_14ComposedLayoutINS4_7SwizzleILi3ELi4ELi3EEENS4_18smem_ptr_flag_bitsILi16EEENSS_INS5_IJSB_SG_EEENS5_IJSG_SC_EEEEEEEvNS4_8identityENS4_28SM100_TMA_2SM_LOAD_MULTICASTES19_vS1A_EENS_8epilogue10collective18CollectiveEpilogueINS1D_23Sm100TmaWarpSpecializedILi4ELi2ELi16ELb1ELb0EEEJNS5_IJSG_SF_SG_EEENS5_IJNSS_ISG_SC_EENSS_INS5_IJNSA_ILi16EEENSA_ILi2EEEEEENS5_IJSC_SG_EEEEEEEESI_SJ_SI_SJ_NS1D_6fusion15FusionCallbacksIS1H_NS1Q_17LinearCombinationISI_fSI_fLNS_15FloatRoundStyleE2EEES1I_S1P_JEEENS4_5SM1004TMEM4LOAD26SM100_TMEM_LOAD_32dp32b16xENS4_13SM90_TMA_LOADENS11_INS12_ILi1ELi4ELi3EEES15_NSS_INS5_IJSB_S1K_EEENS5_IJS1K_SC_EEEEEEENS4_39AutoVectorizingCopyWithAssumedAlignmentILi128EEENS4_14SM90_TMA_STOREES25_S27_S27_EEEvvEEEEvNT_6ParamsE)
        /*0b98*/ 	.short	0x0380
        /*0b9a*/ 	.short	0x0800


	//----- nvinfo : EIATTR_SW_WAR
	.align		4
.L_55:
        /*0b9c*/ 	.byte	0x04, 0x36
        /*0b9e*/ 	.short	(.L_57 - .L_56)
.L_56:
        /*0ba0*/ 	.word	0x00000008
.L_57:


//--------------------- .nv.callgraph             --------------------------
	.section	.nv.callgraph,"",@"SHT_CUDA_CALLGRAPH"
	.align	4
	.sectionentsize	8
	.align		4
        /*0000*/ 	.word	0x00000000
	.align		4
        /*0004*/ 	.word	0xffffffff
	.align		4
        /*0008*/ 	.word	index@(_ZN7cutlass13device_kernelINS_4gemm6kernel13GemmUniversalIN4cute5tupleIJiiiiEEENS1_10collective13CollectiveMmaINS1_35MainloopSm100TmaUmmaWarpSpecializedILi7ELi2ELi4ENS5_IJNS4_1CILi8EEENSA_ILi1EEESC_EEEEENS5_IJNSA_ILi128EEESF_NSA_ILi64EEEEEENS_6half_tENS5_IJlSC_lEEESI_SJ_NS4_8TiledMMAINS4_8MMA_AtomIJNS4_26SM100_MMA_F16BF16_2x1SM_SSISI_SI_fLi128ELi128ELNS4_4UMMA5MajorE0ELSO_0ELNSN_7ScaleInE0ELSP_0EEEEEENS4_6LayoutINS5_IJSC_SC_SC_EEENS5_IJNSA_ILi0EEESU_SU_EEEEENS5_IJNS4_10UnderscoreESX_SX_EEEEENS4_18SM100_TMA_2SM_LOADENS4_14ComposedLayoutINS4_7SwizzleILi3ELi4ELi3EEENS4_18smem_ptr_flag_bitsILi16EEENSS_INS5_IJSB_SG_EEENS5_IJSG_SC_EEEEEEEvNS4_8identityENS4_28SM100_TMA_2SM_LOAD_MULTICASTES19_vS1A_EENS_8epilogue10collective18CollectiveEpilogueINS1D_23Sm100TmaWarpSpecializedILi4ELi2ELi16ELb1ELb0EEEJNS5_IJSG_SF_SG_EEENS5_IJNSS_ISG_SC_EENSS_INS5_IJNSA_ILi16EEENSA_ILi2EEEEEENS5_IJSC_SG_EEEEEEEESI_SJ_SI_SJ_NS1D_6fusion15FusionCallbacksIS1H_NS1Q_17LinearCombinationISI_fSI_fLNS_15FloatRoundStyleE2EEES1I_S1P_JEEENS4_5SM1004TMEM4LOAD26SM100_TMEM_LOAD_32dp32b16xENS4_13SM90_TMA_LOADENS11_INS12_ILi1ELi4ELi3EEES15_NSS_INS5_IJSB_S1K_EEENS5_IJS1K_SC_EEEEEEENS4_39AutoVectorizingCopyWithAssumedAlignmentILi128EEENS4_14SM90_TMA_STOREES25_S27_S27_EEEvvEEEEvNT_6ParamsE)
	.align		4
        /*000c*/ 	.word	index@(__assertfail)
	.align		4
        /*0010*/ 	.word	0x00000000
	.align		4
        /*0014*/ 	.word	0xfffffffe
	.align		4
        /*0018*/ 	.word	0x00000000
	.align		4
        /*001c*/ 	.word	0xfffffffd
	.align		4
        /*0020*/ 	.word	0x00000000
	.align		4
        /*0024*/ 	.word	0xfffffffc


//--------------------- .nv.constant4             --------------------------
	.section	.nv.constant4,"a",@progbits
	.align	8
	.align		8
.nv.constant4:
        /*0000*/ 	.dword	__assertfail
	.align		8
        /*0008*/ 	.dword	__unnamed_1
	.align		8
        /*0010*/ 	.dword	__unnamed_2
	.align		8
        /*0018*/ 	.dword	_ZN40_INTERNAL_7c6455ac_4_k_cu_8d00112e_431284cuda3std3__45__cpo5beginE
	.align		8
        /*0020*/ 	.dword	_ZN40_INTERNAL_7c6455ac_4_k_cu_8d00112e_431284cuda3std3__45__cpo3endE
	.align		8
        /*0028*/ 	.dword	_ZN40_INTERNAL_7c6455ac_4_k_cu_8d00112e_431284cuda3std3__45__cpo6cbeginE
	.align		8
        /*0030*/ 	.dword	_ZN40_INTERNAL_7c6455ac_4_k_cu_8d00112e_431284cuda3std3__45__cpo4cendE
	.align		8
        /*0038*/ 	.dword	_ZN40_INTERNAL_7c6455ac_4_k_cu_8d00112e_431284cuda3std3__442_GLOBAL__N__7c6455ac_4_k_cu_8d00112e_431286ignoreE
	.align		8
        /*0040*/ 	.dword	_ZN40_INTERNAL_7c6455ac_4_k_cu_8d00112e_431284cuda3std3__419piecewise_constructE
	.align		8
        /*0048*/ 	.dword	_ZN40_INTERNAL_7c6455ac_4_k_cu_8d00112e_431284cuda3std3__48in_placeE
	.align		8
        /*0050*/ 	.dword	_ZN40_INTERNAL_7c6455ac_4_k_cu_8d00112e_431284cuda3std6ranges3__45__cpo4swapE
	.align		8
        /*0058*/ 	.dword	_ZN40_INTERNAL_7c6455ac_4_k_cu_8d00112e_431284cuda3std6ranges3__45__cpo9iter_moveE
	.align		8
        /*0060*/ 	.dword	_ZN40_INTERNAL_7c6455ac_4_k_cu_8d00112e_431284cute7productE
	.align		8
        /*0068*/ 	.dword	_ZN40_INTERNAL_7c6455ac_4_k_cu_8d00112e_431284cute1_E
	.align		8
        /*0070*/ 	.dword	$str$25
	.align		8
        /*0078*/ 	.dword	$str$26
	.align		8
        /*0080*/ 	.dword	$str$27
	.align		8
        /*0088*/ 	.dword	$str$28


//--------------------- .text._ZN7cutlass13device_kernelINS_4gemm6kernel13GemmUniversalIN4cute5tupleIJiiiiEEENS1_10collective13CollectiveMmaINS1_35MainloopSm100TmaUmmaWarpSpecializedILi7ELi2ELi4ENS5_IJNS4_1CILi8EEENSA_ILi1EEESC_EEEEENS5_IJNSA_ILi128EEESF_NSA_ILi64EEEEEENS_6half_tENS5_IJlSC_lEEESI_SJ_NS4_8TiledMMAINS4_8MMA_AtomIJNS4_26SM100_MMA_F16BF16_2x1SM_SSISI_SI_fLi128ELi128ELNS4_4UMMA5MajorE0ELSO_0ELNSN_7ScaleInE0ELSP_0EEEEEENS4_6LayoutINS5_IJSC_SC_SC_EEENS5_IJNSA_ILi0EEESU_SU_EEEEENS5_IJNS4_10UnderscoreESX_SX_EEEEENS4_18SM100_TMA_2SM_LOADENS4_14ComposedLayoutINS4_7SwizzleILi3ELi4ELi3EEENS4_18smem_ptr_flag_bitsILi16EEENSS_INS5_IJSB_SG_EEENS5_IJSG_SC_EEEEEEEvNS4_8identityENS4_28SM100_TMA_2SM_LOAD_MULTICASTES19_vS1A_EENS_8epilogue10collective18CollectiveEpilogueINS1D_23Sm100TmaWarpSpecializedILi4ELi2ELi16ELb1ELb0EEEJNS5_IJSG_SF_SG_EEENS5_IJNSS_ISG_SC_EENSS_INS5_IJNSA_ILi16EEENSA_ILi2EEEEEENS5_IJSC_SG_EEEEEEEESI_SJ_SI_SJ_NS1D_6fusion15FusionCallbacksIS1H_NS1Q_17LinearCombinationISI_fSI_fLNS_15FloatRoundStyleE2EEES1I_S1P_JEEENS4_5SM1004TMEM4LOAD26SM100_TMEM_LOAD_32dp32b16xENS4_13SM90_TMA_LOADENS11_INS12_ILi1ELi4ELi3EEES15_NSS_INS5_IJSB_S1K_EEENS5_IJS1K_SC_EEEEEEENS4_39AutoVectorizingCopyWithAssumedAlignmentILi128EEENS4_14SM90_TMA_STOREES25_S27_S27_EEEvvEEEEvNT_6ParamsE --------------------------
	.section	.text._ZN7cutlass13device_kernelINS_4gemm6kernel13GemmUniversalIN4cute5tupleIJiiiiEEENS1_10collective13CollectiveMmaINS1_35MainloopSm100TmaUmmaWarpSpecializedILi7ELi2ELi4ENS5_IJNS4_1CILi8EEENSA_ILi1EEESC_EEEEENS5_IJNSA_ILi128EEESF_NSA_ILi64EEEEEENS_6half_tENS5_IJlSC_lEEESI_SJ_NS4_8TiledMMAINS4_8MMA_AtomIJNS4_26SM100_MMA_F16BF16_2x1SM_SSISI_SI_fLi128ELi128ELNS4_4UMMA5MajorE0ELSO_0ELNSN_7ScaleInE0ELSP_0EEEEEENS4_6LayoutINS5_IJSC_SC_SC_EEENS5_IJNSA_ILi0EEESU_SU_EEEEENS5_IJNS4_10UnderscoreESX_SX_EEEEENS4_18SM100_TMA_2SM_LOADENS4_14ComposedLayoutINS4_7SwizzleILi3ELi4ELi3EEENS4_18smem_ptr_flag_bitsILi16EEENSS_INS5_IJSB_SG_EEENS5_IJSG_SC_EEEEEEEvNS4_8identityENS4_28SM100_TMA_2SM_LOAD_MULTICASTES19_vS1A_EENS_8epilogue10collective18CollectiveEpilogueINS1D_23Sm100TmaWarpSpecializedILi4ELi2ELi16ELb1ELb0EEEJNS5_IJSG_SF_SG_EEENS5_IJNSS_ISG_SC_EENSS_INS5_IJNSA_ILi16EEENSA_ILi2EEEEEENS5_IJSC_SG_EEEEEEEESI_SJ_SI_SJ_NS1D_6fusion15FusionCallbacksIS1H_NS1Q_17LinearCombinationISI_fSI_fLNS_15FloatRoundStyleE2EEES1I_S1P_JEEENS4_5SM1004TMEM4LOAD26SM100_TMEM_LOAD_32dp32b16xENS4_13SM90_TMA_LOADENS11_INS12_ILi1ELi4ELi3EEES15_NSS_INS5_IJSB_S1K_EEENS5_IJS1K_SC_EEEEEEENS4_39AutoVectorizingCopyWithAssumedAlignmentILi128EEENS4_14SM90_TMA_STOREES25_S27_S27_EEEvvEEEEvNT_6ParamsE,"ax",@progbits
	.align	128
.text._ZN7cutlass13device_kernelINS_4gemm6kernel13GemmUniversalIN4cute5tupleIJiiiiEEENS1_10collective13CollectiveMmaINS1_35MainloopSm100TmaUmmaWarpSpecializedILi7ELi2ELi4ENS5_IJNS4_1CILi8EEENSA_ILi1EEESC_EEEEENS5_IJNSA_ILi128EEESF_NSA_ILi64EEEEEENS_6half_tENS5_IJlSC_lEEESI_SJ_NS4_8TiledMMAINS4_8MMA_AtomIJNS4_26SM100_MMA_F16BF16_2x1SM_SSISI_SI_fLi128ELi128ELNS4_4UMMA5MajorE0ELSO_0ELNSN_7ScaleInE0ELSP_0EEEEEENS4_6LayoutINS5_IJSC_SC_SC_EEENS5_IJNSA_ILi0EEESU_SU_EEEEENS5_IJNS4_10UnderscoreESX_SX_EEEEENS4_18SM100_TMA_2SM_LOADENS4_14ComposedLayoutINS4_7SwizzleILi3ELi4ELi3EEENS4_18smem_ptr_flag_bitsILi16EEENSS_INS5_IJSB_SG_EEENS5_IJSG_SC_EEEEEEEvNS4_8identityENS4_28SM100_TMA_2SM_LOAD_MULTICASTES19_vS1A_EENS_8epilogue10collective18CollectiveEpilogueINS1D_23Sm100TmaWarpSpecializedILi4ELi2ELi16ELb1ELb0EEEJNS5_IJSG_SF_SG_EEENS5_IJNSS_ISG_SC_EENSS_INS5_IJNSA_ILi16EEENSA_ILi2EEEEEENS5_IJSC_SG_EEEEEEEESI_SJ_SI_SJ_NS1D_6fusion15FusionCallbacksIS1H_NS1Q_17LinearCombinationISI_fSI_fLNS_15FloatRoundStyleE2EEES1I_S1P_JEEENS4_5SM1004TMEM4LOAD26SM100_TMEM_LOAD_32dp32b16xENS4_13SM90_TMA_LOADENS11_INS12_ILi1ELi4ELi3EEES15_NSS_INS5_IJSB_S1K_EEENS5_IJS1K_SC_EEEEEEENS4_39AutoVectorizingCopyWithAssumedAlignmentILi128EEENS4_14SM90_TMA_STOREES25_S27_S27_EEEvvEEEEvNT_6ParamsE:
        .type           _ZN7cutlass13device_kernelINS_4gemm6kernel13GemmUniversalIN4cute5tupleIJiiiiEEENS1_10collective13CollectiveMmaINS1_35MainloopSm100TmaUmmaWarpSpecializedILi7ELi2ELi4ENS5_IJNS4_1CILi8EEENSA_ILi1EEESC_EEEEENS5_IJNSA_ILi128EEESF_NSA_ILi64EEEEEENS_6half_tENS5_IJlSC_lEEESI_SJ_NS4_8TiledMMAINS4_8MMA_AtomIJNS4_26SM100_MMA_F16BF16_2x1SM_SSISI_SI_fLi128ELi128ELNS4_4UMMA5MajorE0ELSO_0ELNSN_7ScaleInE0ELSP_0EEEEEENS4_6LayoutINS5_IJSC_SC_SC_EEENS5_IJNSA_ILi0EEESU_SU_EEEEENS5_IJNS4_10UnderscoreESX_SX_EEEEENS4_18SM100_TMA_2SM_LOADENS4_14ComposedLayoutINS4_7SwizzleILi3ELi4ELi3EEENS4_18smem_ptr_flag_bitsILi16EEENSS_INS5_IJSB_SG_EEENS5_IJSG_SC_EEEEEEEvNS4_8identityENS4_28SM100_TMA_2SM_LOAD_MULTICASTES19_vS1A_EENS_8epilogue10collective18CollectiveEpilogueINS1D_23Sm100TmaWarpSpecializedILi4ELi2ELi16ELb1ELb0EEEJNS5_IJSG_SF_SG_EEENS5_IJNSS_ISG_SC_EENSS_INS5_IJNSA_ILi16EEENSA_ILi2EEEEEENS5_IJSC_SG_EEEEEEEESI_SJ_SI_SJ_NS1D_6fusion15FusionCallbacksIS1H_NS1Q_17LinearCombinationISI_fSI_fLNS_15FloatRoundStyleE2EEES1I_S1P_JEEENS4_5SM1004TMEM4LOAD26SM100_TMEM_LOAD_32dp32b16xENS4_13SM90_TMA_LOADENS11_INS12_ILi1ELi4ELi3EEES15_NSS_INS5_IJSB_S1K_EEENS5_IJS1K_SC_EEEEEEENS4_39AutoVectorizingCopyWithAssumedAlignmentILi128EEENS4_14SM90_TMA_STOREES25_S27_S27_EEEvvEEEEvNT_6ParamsE,@function
        .size           _ZN7cutlass13device_kernelINS_4gemm6kernel13GemmUniversalIN4cute5tupleIJiiiiEEENS1_10collective13CollectiveMmaINS1_35MainloopSm100TmaUmmaWarpSpecializedILi7ELi2ELi4ENS5_IJNS4_1CILi8EEENSA_ILi1EEESC_EEEEENS5_IJNSA_ILi128EEESF_NSA_ILi64EEEEEENS_6half_tENS5_IJlSC_lEEESI_SJ_NS4_8TiledMMAINS4_8MMA_AtomIJNS4_26SM100_MMA_F16BF16_2x1SM_SSISI_SI_fLi128ELi128ELNS4_4UMMA5MajorE0ELSO_0ELNSN_7ScaleInE0ELSP_0EEEEEENS4_6LayoutINS5_IJSC_SC_SC_EEENS5_IJNSA_ILi0EEESU_SU_EEEEENS5_IJNS4_10UnderscoreESX_SX_EEEEENS4_18SM100_TMA_2SM_LOADENS4_14ComposedLayoutINS4_7SwizzleILi3ELi4ELi3EEENS4_18smem_ptr_flag_bitsILi16EEENSS_INS5_IJSB_SG_EEENS5_IJSG_SC_EEEEEEEvNS4_8identityENS4_28SM100_TMA_2SM_LOAD_MULTICASTES19_vS1A_EENS_8epilogue10collective18CollectiveEpilogueINS1D_23Sm100TmaWarpSpecializedILi4ELi2ELi16ELb1ELb0EEEJNS5_IJSG_SF_SG_EEENS5_IJNSS_ISG_SC_EENSS_INS5_IJNSA_ILi16EEENSA_ILi2EEEEEENS5_IJSC_SG_EEEEEEEESI_SJ_SI_SJ_NS1D_6fusion15FusionCallbacksIS1H_NS1Q_17LinearCombinationISI_fSI_fLNS_15FloatRoundStyleE2EEES1I_S1P_JEEENS4_5SM1004TMEM4LOAD26SM100_TMEM_LOAD_32dp32b16xENS4_13SM90_TMA_LOADENS11_INS12_ILi1ELi4ELi3EEES15_NSS_INS5_IJSB_S1K_EEENS5_IJS1K_SC_EEEEEEENS4_39AutoVectorizingCopyWithAssumedAlignmentILi128EEENS4_14SM90_TMA_STOREES25_S27_S27_EEEvvEEEEvNT_6ParamsE,(.L_x_206 - _ZN7cutlass13device_kernelINS_4gemm6kernel13GemmUniversalIN4cute5tupleIJiiiiEEENS1_10collective13CollectiveMmaINS1_35MainloopSm100TmaUmmaWarpSpecializedILi7ELi2ELi4ENS5_IJNS4_1CILi8EEENSA_ILi1EEESC_EEEEENS5_IJNSA_ILi128EEESF_NSA_ILi64EEEEEENS_6half_tENS5_IJlSC_lEEESI_SJ_NS4_8TiledMMAINS4_8MMA_AtomIJNS4_26SM100_MMA_F16BF16_2x1SM_SSISI_SI_fLi128ELi128ELNS4_4UMMA5MajorE0ELSO_0ELNSN_7ScaleInE0ELSP_0EEEEEENS4_6LayoutINS5_IJSC_SC_SC_EEENS5_IJNSA_ILi0EEESU_SU_EEEEENS5_IJNS4_10UnderscoreESX_SX_EEEEENS4_18SM100_TMA_2SM_LOADENS4_14ComposedLayoutINS4_7SwizzleILi3ELi4ELi3EEENS4_18smem_ptr_flag_bitsILi16EEENSS_INS5_IJSB_SG_EEENS5_IJSG_SC_EEEEEEEvNS4_8identityENS4_28SM100_TMA_2SM_LOAD_MULTICASTES19_vS1A_EENS_8epilogue10collective18CollectiveEpilogueINS1D_23Sm100TmaWarpSpecializedILi4ELi2ELi16ELb1ELb0EEEJNS5_IJSG_SF_SG_EEENS5_IJNSS_ISG_SC_EENSS_INS5_IJNSA_ILi16EEENSA_ILi2EEEEEENS5_IJSC_SG_EEEEEEEESI_SJ_SI_SJ_NS1D_6fusion15FusionCallbacksIS1H_NS1Q_17LinearCombinationISI_fSI_fLNS_15FloatRoundStyleE2EEES1I_S1P_JEEENS4_5SM1004TMEM4LOAD26SM100_TMEM_LOAD_32dp32b16xENS4_13SM90_TMA_LOADENS11_INS12_ILi1ELi4ELi3EEES15_NSS_INS5_IJSB_S1K_EEENS5_IJS1K_SC_EEEEEEENS4_39AutoVectorizingCopyWithAssumedAlignmentILi128EEENS4_14SM90_TMA_STOREES25_S27_S27_EEEvvEEEEvNT_6ParamsE)
        .other          _ZN7cutlass13device_kernelINS_4gemm6kernel13GemmUniversalIN4cute5tupleIJiiiiEEENS1_10collective13CollectiveMmaINS1_35MainloopSm100TmaUmmaWarpSpecializedILi7ELi2ELi4ENS5_IJNS4_1CILi8EEENSA_ILi1EEESC_EEEEENS5_IJNSA_ILi128EEESF_NSA_ILi64EEEEEENS_6half_tENS5_IJlSC_lEEESI_SJ_NS4_8TiledMMAINS4_8MMA_AtomIJNS4_26SM100_MMA_F16BF16_2x1SM_SSISI_SI_fLi128ELi128ELNS4_4UMMA5MajorE0ELSO_0ELNSN_7ScaleInE0ELSP_0EEEEEENS4_6LayoutINS5_IJSC_SC_SC_EEENS5_IJNSA_ILi0EEESU_SU_EEEEENS5_IJNS4_10UnderscoreESX_SX_EEEEENS4_18SM100_TMA_2SM_LOADENS4_14ComposedLayoutINS4_7SwizzleILi3ELi4ELi3EEENS4_18smem_ptr_flag_bitsILi16EEENSS_INS5_IJSB_SG_EEENS5_IJSG_SC_EEEEEEEvNS4_8identityENS4_28SM100_TMA_2SM_LOAD_MULTICASTES19_vS1A_EENS_8epilogue10collective18CollectiveEpilogueINS1D_23Sm100TmaWarpSpecializedILi4ELi2ELi16ELb1ELb0EEEJNS5_IJSG_SF_SG_EEENS5_IJNSS_ISG_SC_EENSS_INS5_IJNSA_ILi16EEENSA_ILi2EEEEEENS5_IJSC_SG_EEEEEEEESI_SJ_SI_SJ_NS1D_6fusion15FusionCallbacksIS1H_NS1Q_17LinearCombinationISI_fSI_fLNS_15FloatRoundStyleE2EEES1I_S1P_JEEENS4_5SM1004TMEM4LOAD26SM100_TMEM_LOAD_32dp32b16xENS4_13SM90_TMA_LOADENS11_INS12_ILi1ELi4ELi3EEES15_NSS_INS5_IJSB_S1K_EEENS5_IJS1K_SC_EEEEEEENS4_39AutoVectorizingCopyWithAssumedAlignmentILi128EEENS4_14SM90_TMA_STOREES25_S27_S27_EEEvvEEEEvNT_6ParamsE,@"STO_CUDA_ENTRY STV_DEFAULT"
_ZN7cutlass13device_kernelINS_4gemm6kernel13GemmUniversalIN4cute5tupleIJiiiiEEENS1_10collective13CollectiveMmaINS1_35MainloopSm100TmaUmmaWarpSpecializedILi7ELi2ELi4ENS5_IJNS4_1CILi8EEENSA_ILi1EEESC_EEEEENS5_IJNSA_ILi128EEESF_NSA_ILi64EEEEEENS_6half_tENS5_IJlSC_lEEESI_SJ_NS4_8TiledMMAINS4_8MMA_AtomIJNS4_26SM100_MMA_F16BF16_2x1SM_SSISI_SI_fLi128ELi128ELNS4_4UMMA5MajorE0ELSO_0ELNSN_7ScaleInE0ELSP_0EEEEEENS4_6LayoutINS5_IJSC_SC_SC_EEENS5_IJNSA_ILi0EEESU_SU_EEEEENS5_IJNS4_10UnderscoreESX_SX_EEEEENS4_18SM100_TMA_2SM_LOADENS4_14ComposedLayoutINS4_7SwizzleILi3ELi4ELi3EEENS4_18smem_ptr_flag_bitsILi16EEENSS_INS5_IJSB_SG_EEENS5_IJSG_SC_EEEEEEEvNS4_8identityENS4_28SM100_TMA_2SM_LOAD_MULTICASTES19_vS1A_EENS_8epilogue10collective18CollectiveEpilogueINS1D_23Sm100TmaWarpSpecializedILi4ELi2ELi16ELb1ELb0EEEJNS5_IJSG_SF_SG_EEENS5_IJNSS_ISG_SC_EENSS_INS5_IJNSA_ILi16EEENSA_ILi2EEEEEENS5_IJSC_SG_EEEEEEEESI_SJ_SI_SJ_NS1D_6fusion15FusionCallbacksIS1H_NS1Q_17LinearCombinationISI_fSI_fLNS_15FloatRoundStyleE2EEES1I_S1P_JEEENS4_5SM1004TMEM4LOAD26SM100_TMEM_LOAD_32dp32b16xENS4_13SM90_TMA_LOADENS11_INS12_ILi1ELi4ELi3EEES15_NSS_INS5_IJSB_S1K_EEENS5_IJS1K_SC_EEEEEEENS4_39AutoVectorizingCopyWithAssumedAlignmentILi128EEENS4_14SM90_TMA_STOREES25_S27_S27_EEEvvEEEEvNT_6ParamsE:
[----:B------:R-:W1:Y:S01]  /*0000*/  LDC R1, c[0x0][0x37c] ;  /* 0x0000df00ff017b82 */ /* 0x000e620000000800 */
[----:B------:R-:W2:Y:S01]  /*0010*/  S2R R60, SR_TID.X ;  /* 0x00000000003c7919 */ /* 0x000ea20000002100 */
[----:B------:R-:W3:Y:S06]  /*0020*/  LDCU.64 UR8, c[0x0][0x890] ;  /* 0x00011200ff0877ac */ /* 0x000eec0008000a00 */
[----:B------:R-:W4:Y:S01]  /*0030*/  S2UR UR47, SR_CgaCtaId ;  /* 0x00000000002f79c3 */ /* 0x000f220000008800 */
[----:B------:R-:W-:Y:S02]  /*0040*/  PRMT R46, RZ, 0x7610, R46 ;  /* 0x00007610ff2e7816 */ /* 0x000fe4000000002e */
[----:B------:R-:W-:Y:S01]  /*0050*/  ELECT P1, URZ, PT ;  /* 0x0000000000ff782f */ /* 0x000fe20003820000 */
[----:B---3--:R-:W-:-:S04]  /*0060*/  UISETP.NE.U32.AND UP0, UPT, UR8, URZ, UPT ;  /* 0x000000ff0800728c */ /* 0x008fc8000bf05070 */
[----:B------:R-:W-:Y:S02]  /*0070*/  UISETP.NE.AND.EX UP0, UPT, UR9, URZ, UPT, UP0 ;  /* 0x000000ff0900728c */ /* 0x000fe4000bf05300 */
[----:B----4-:R-:W-:Y:S02]  /*0080*/  ULOP3.LUT UR48, UR47, 0x1, URZ, 0xc0, !UPT ;  /* 0x000000012f307892 */ /* 0x010fe4000f8ec0ff */
[----:B------:R-:W-:Y:S01]  /*0090*/  ULOP3.LUT UR49, UR47, 0x1, URZ, 0x3c, !UPT ;  /* 0x000000012f317892 */ /* 0x000fe2000f8e3cff */
[----:B--2---:R-:W-:-:S05]  /*00a0*/  SHF.R.U32.HI R47, RZ, 0x5, R60 ;  /* 0x00000005ff2f7819 */ /* 0x004fca000001163c */
[----:B------:R-:W2:Y:S02]  /*00b0*/  SHFL.IDX PT, R0, R47, RZ, 0x1f ;  /* 0x00001fff2f007589 */ /* 0x000ea400000e0000 */
[----:B--2---:R-:W-:Y:S01]  /*00c0*/  R2UR UR18, R0 ;  /* 0x00000000001272ca */ /* 0x004fe200000e0000 */
[----:B-1----:R-:W-:-:S14]  /*00d0*/  BRA.U UP0, `(.L_x_0) ;  /* 0x0000000100307547 */ /* 0x002fdc000b800000 */
[----:B------:R-:W1:Y:S02]  /*00e0*/  LDCU.64 UR4, c[0x0][0x888] ;  /* 0x00011100ff0477ac */ /* 0x000e640008000a00 */
[----:B-1----:R-:W-:-:S04]  /*00f0*/  UISETP.NE.U32.AND UP0, UPT, UR4, URZ, UPT ;  /* 0x000000ff0400728c */ /* 0x002fc8000bf05070 */
[----:B------:R-:W-:-:S09]  /*0100*/  UISETP.NE.AND.EX UP0, UPT, UR5, URZ, UPT, UP0 ;  /* 0x000000ff0500728c */ /* 0x000fd2000bf05300 */
[----:B------:R-:W-:Y:S05]  /*0110*/  BRA.U !UP0, `(.L_x_1) ;  /* 0x0000000108147547 */ /* 0x000fea000b800000 */
[----:B------:R-:W1:Y:S01]  /*0120*/  LDC.64 R2, c[0x0][0x888] ;  /* 0x00022200ff027b82 */ /* 0x000e620000000a00 */
[----:B------:R-:W1:Y:S02]  /*0130*/  LDCU.64 UR4, c[0x0][0x358] ;  /* 0x00006b00ff0477ac */ /* 0x000e640008000a00 */
[----:B-1----:R1:W5:Y:S01]  /*0140*/  LDG.E R27, desc[UR4][R2.64] ;  /* 0x00000004021b7981 */ /* 0x002362000c1e1900 */
[----:B------:R-:W-:Y:S01]  /*0150*/  HFMA2 R46, -RZ, RZ, 0, 5.9604644775390625e-08 ;  /* 0x00000001ff2e7431 */ /* 0x000fe200000001ff */
[----:B------:R-:W-:Y:S05]  /*0160*/  BRA `(.L_x_0) ;  /* 0x00000000000c7947 */ /* 0x000fea0003800000 */
.L_x_1:
[----:B------:R-:W1:Y:S01]  /*0170*/  LDCU UR4, c[0x0][0x880] ;  /* 0x00011000ff0477ac */ /* 0x000e620008000800 */
[----:B------:R-:W-:Y:S01]  /*0180*/  HFMA2 R46, -RZ, RZ, 0, 5.9604644775390625e-08 ;  /* 0x00000001ff2e7431 */ /* 0x000fe200000001ff */
[----:B-1----:R-:W-:-:S07]  /*0190*/  MOV R27, UR4 ;  /* 0x00000004001b7c02 */ /* 0x002fce0008000f00 */
.L_x_0:
[----:B------:R-:W2:Y:S02]  /*01a0*/  LDCU.64 UR4, c[0x0][0x8b0] ;  /* 0x00011600ff0477ac */ /* 0x000ea40008000a00 */
[----:B--2---:R-:W-:-:S04]  /*01b0*/  UISETP.NE.U32.AND UP0, UPT, UR4, URZ, UPT ;  /* 0x000000ff0400728c */ /* 0x004fc8000bf05070 */
[----:B------:R-:W-:-:S09]  /*01c0*/  UISETP.NE.AND.EX UP0, UPT, UR5, URZ, UPT, UP0 ;  /* 0x000000ff0500728c */ /* 0x000fd2000bf05300 */
[----:B------:R-:W-:Y:S05]  /*01d0*/  BRA.U UP0, `(.L_x_2) ;  /* 0x0000000100287547 */ /* 0x000fea000b800000 */
[----:B------:R-:W2:Y:S02]  /*01e0*/  LDCU.64 UR4, c[0x0][0x8a8] ;  /* 0x00011500ff0477ac */ /* 0x000ea40008000a00 */
[----:B--2---:R-:W-:-:S04]  /*01f0*/  UISETP.NE.U32.AND UP0, UPT, UR4, URZ, UPT ;  /* 0x000000ff0400728c */ /* 0x004fc8000bf05070 */
[----:B------:R-:W-:-:S09]  /*0200*/  UISETP.NE.AND.EX UP0, UPT, UR5, URZ, UPT, UP0 ;  /* 0x000000ff0500728c */ /* 0x000fd2000bf05300 */
[----:B------:R-:W-:Y:S05]  /*0210*/  BRA.U !UP0, `(.L_x_3) ;  /* 0x0000000108107547 */ /* 0x000fea000b800000 */
[----:B------:R-:W2:Y:S01]  /*0220*/  LDC.64 R24, c[0x0][0x8a8] ;  /* 0x00022a00ff187b82 */ /* 0x000ea20000000a00 */
[----:B------:R-:W2:Y:S02]  /*0230*/  LDCU.64 UR4, c[0x0][0x358] ;  /* 0x00006b00ff0477ac */ /* 0x000ea40008000a00 */
[----:B--2---:R2:W5:Y:S01]  /*0240*/  LDG.E R24, desc[UR4][R24.64] ;  /* 0x0000000418187981 */ /* 0x004562000c1e1900 */
[----:B------:R-:W-:Y:S05]  /*0250*/  BRA `(.L_x_2) ;  /* 0x0000000000087947 */ /* 0x000fea0003800000 */
.L_x_3:
[----:B------:R-:W2:Y:S02]  /*0260*/  LDCU UR4, c[0x0][0x8a0] ;  /* 0x00011400ff0477ac */ /* 0x000ea40008000800 */
[----:B--2---:R-:W-:Y:S02]  /*0270*/  MOV R24, UR4 ;  /* 0x0000000400187c02 */ /* 0x004fe40008000f00 */
.L_x_2:
[----:B------:R-:W-:Y:S01]  /*0280*/  IMAD.U32 R0, RZ, RZ, UR18 ;  /* 0x00000012ff007e24 */ /* 0x000fe2000f8e00ff */
[----:B------:R-:W-:Y:S04]  /*0290*/  BSSY.RECONVERGENT B0, `(.L_x_4) ;  /* 0x000000c000007945 */ /* 0x000fe80003800200 */
[C---:B------:R-:W-:Y:S02]  /*02a0*/  ISETP.NE.OR P2, PT, R0.reuse, 0x1, !P1 ;  /* 0x000000010000780c */ /* 0x040fe40004f45670 */
[----:B------:R-:W-:-:S11]  /*02b0*/  ISETP.NE.OR P0, PT, R0, 0x3, !P1 ;  /* 0x000000030000780c */ /* 0x000fd60004f05670 */
[----:B------:R-:W-:Y:S05]  /*02c0*/  @P2 BRA `(.L_x_5) ;  /* 0x0000000000202947 */ /* 0x000fea0003800000 */
[----:B------:R-:W3:Y:S02]  /*02d0*/  LDCU.64 UR4, c[0x0][0x348] ;  /* 0x00006900ff0477ac */ /* 0x000ee40008000a00 */
[----:B---3--:R-:W-:Y:S02]  /*02e0*/  UIADD3 UR6, UP1, UPT, UR4, 0x80, URZ ;  /* 0x0000008004067890 */ /* 0x008fe4000ff3e0ff */
[----:B------:R-:W-:Y:S02]  /*02f0*/  UIADD3 UR4, UP0, UPT, UR4, 0x180, URZ ;  /* 0x0000018004047890 */ /* 0x000fe4000ff1e0ff */
[----:B------:R-:W-:Y:S02]  /*0300*/  UIADD3.X UR7, UPT, UPT, URZ, UR5, URZ, UP1, !UPT ;  /* 0x00000005ff077290 */ /* 0x000fe40008ffe4ff */
[----:B------:R-:W-:-:S07]  /*0310*/  UIADD3.X UR5, UPT, UPT, URZ, UR5, URZ, UP0, !UPT ;  /* 0x00000005ff057290 */ /* 0x000fce00087fe4ff */
[----:B------:R3:W-:Y:S02]  /*0320*/  UTMACCTL.PF [UR6] ;  /* 0x00000000060079b9 */ /* 0x0007e40008040000 */
[----:B------:R3:W-:Y:S02]  /*0330*/  UTMACCTL.PF [UR4] ;  /* 0x00000000040079b9 */ /* 0x0007e40008040000 */
[----:B---3--:R-:W-:Y:S01]  /*0340*/  NOP ;  /* 0x0000000000007918 */ /* 0x008fe20000000000 */
.L_x_5:
[----:B------:R-:W-:Y:S05]  /*0350*/  BSYNC.RECONVERGENT B0 ;  /* 0x0000000000007941 */ /* 0x000fea0003800200 */
.L_x_4:
[----:B------:R-:W-:Y:S04]  /*0360*/  BSSY.RECONVERGENT B0, `(.L_x_6) ;  /* 0x000000a000007945 */ /* 0x000fe80003800200 */
        /* <DEDUP_REMOVED lines=9> */
.L_x_7:
[----:B------:R-:W-:Y:S05]  /*0400*/  BSYNC.RECONVERGENT B0 ;  /* 0x0000000000007941 */ /* 0x000fea0003800200 */
.L_x_6:
[----:B------:R-:W3:Y:S01]  /*0410*/  LDCU.64 UR4, c[0x0][0x888] ;  /* 0x00011100ff0477ac */ /* 0x000ee20008000a00 */
[----:B------:R-:W-:Y:S02]  /*0420*/  UISETP.EQ.U32.AND UP2, UPT, UR8, URZ, UPT ;  /* 0x000000ff0800728c */ /* 0x000fe4000bf42070 */
[----:B------:R-:W-:Y:S02]  /*0430*/  UPLOP3.LUT UP4, UPT, UPT, UPT, UPT, 0x80, 0x8 ;  /* 0x000000000008789c */ /* 0x000fe40003f8f070 */
[----:B---3--:R-:W-:-:S04]  /*0440*/  UISETP.NE.U32.AND UP0, UPT, UR4, URZ, UPT ;  /* 0x000000ff0400728c */ /* 0x008fc8000bf05070 */
[----:B------:R-:W-:-:S04]  /*0450*/  UISETP.NE.AND.EX UP1, UPT, UR5, URZ, UPT, UP0 ;  /* 0x000000ff0500728c */ /* 0x000fc8000bf25300 */
[----:B------:R-:W-:-:S04]  /*0460*/  UISETP.EQ.OR.EX UP3, UPT, UR9, URZ, !UP1, UP2 ;  /* 0x000000ff0900728c */ /* 0x000fc8000cf62720 */
[----:B------:R-:W-:-:S06]  /*0470*/  UP2UR UR4, UPR, URZ, 0x8 ;  /* 0x00000008ff047883 */ /* 0x000fcc0008000000 */
[----:B------:R-:W-:Y:S01]  /*0480*/  MOV R51, UR4 ;  /* 0x0000000400337c02 */ /* 0x000fe20008000f00 */
[----:B------:R-:W-:Y:S06]  /*0490*/  BRA.U !UP3, `(.L_x_8) ;  /* 0x000000010b207547 */ /* 0x000fec000b800000 */
[----:B------:R-:W-:Y:S01]  /*04a0*/  UISETP.NE.U32.AND UP2, UPT, UR8, URZ, UPT ;  /* 0x000000ff0800728c */ /* 0x000fe2000bf45070 */
[----:B-----5:R-:W-:Y:S01]  /*04b0*/  FSETP.NEU.AND P0, PT, R27, RZ, PT ;  /* 0x000000ff1b00720b */ /* 0x020fe20003f0d000 */
[----:B------:R-:W-:Y:S02]  /*04c0*/  USEL UR4, URZ, 0xffffffff, UP1 ;  /* 0xffffffffff047887 */ /* 0x000fe40008800000 */
[----:B------:R-:W-:-:S10]  /*04d0*/  UISETP.NE.AND.EX UP2, UPT, UR9, URZ, UPT, UP2 ;  /* 0x000000ff0900728c */ /* 0x000fd4000bf45320 */
[----:B------:R-:W-:Y:S01]  /*04e0*/  VOTEU.ANY UP0, P0 ;  /* 0x0000000000ff7886 */ /* 0x000fe20000000100 */
[----:B------:R-:W-:-:S04]  /*04f0*/  @!UP2 USEL UR4, URZ, 0xffffffff, UP0 ;  /* 0xffffffffff04a887 */ /* 0x000fc80008000000 */
[----:B------:R-:W-:-:S04]  /*0500*/  ULOP3.LUT UR4, UR4, 0x1, URZ, 0xc0, !UPT ;  /* 0x0000000104047892 */ /* 0x000fc8000f8ec0ff */
[----:B------:R-:W-:-:S11]  /*0510*/  UISETP.NE.U32.AND UP4, UPT, UR4, 0x1, UPT ;  /* 0x000000010400788c */ /* 0x000fd6000bf85070 */
.L_x_8:
[----:B------:R-:W3:Y:S01]  /*0520*/  SHFL.IDX PT, R0, R47, RZ, 0x1f ;  /* 0x00001fff2f007589 */ /* 0x000ee200000e0000 */
[----:B------:R-:W-:-:S04]  /*0530*/  UISETP.NE.AND UP0, UPT, UR18, 0x2, UPT ;  /* 0x000000021200788c */ /* 0x000fc8000bf05270 */
[----:B------:R-:W-:Y:S02]  /*0540*/  UISETP.EQ.AND UP2, UPT, UR48, URZ, !UP0 ;  /* 0x000000ff3000728c */ /* 0x000fe4000c742270 */
[----:B------:R-:W-:-:S04]  /*0550*/  USEL UR55, URZ, 0x1, UP0 ;  /* 0x00000001ff377887 */ /* 0x000fc80008000000 */
[----:B------:R-:W-:Y:S02]  /*0560*/  PLOP3.LUT P3, PT, P1, PT, UP2, 0x80, 0x8 ;  /* 0x000000000008781c */ /* 0x000fe40000f6f028 */
[----:B---3--:R-:W-:-:S13]  /*0570*/  ISETP.NE.AND P0, PT, R0, RZ, PT ;  /* 0x000000ff0000720c */ /* 0x008fda0003f05270 */
[----:B------:R-:W-:Y:S05]  /*0580*/  @P0 BRA `(.L_x_9) ;  /* 0x00000000006c0947 */ /* 0x000fea0003800000 */
[----:B------:R-:W-:Y:S01]  /*0590*/  UMOV UR4, 0x400 ;  /* 0x0000040000047882 */ /* 0x000fe20000000000 */
[----:B------:R-:W-:Y:S01]  /*05a0*/  UMOV UR8, 0x1 ;  /* 0x0000000100087882 */ /* 0x000fe20000000000 */
[----:B------:R-:W-:Y:S01]  /*05b0*/  UMOV UR6, 0x4 ;  /* 0x0000000400067882 */ /* 0x000fe20000000000 */
[----:B------:R-:W-:Y:S02]  /*05c0*/  ULEA UR4, UR47, UR4, 0x18 ;  /* 0x000000042f047291 */ /* 0x000fe4000f8ec0ff */
[----:B------:R-:W-:-:S04]  /*05d0*/  UIADD3 UR8, UPT, UPT, -UR8, 0x100000, URZ ;  /* 0x0010000008087890 */ /* 0x000fc8000fffe1ff */
[----:B------:R-:W-:Y:S02]  /*05e0*/  USHF.L.U32 UR9, UR8, 0xb, URZ ;  /* 0x0000000b08097899 */ /* 0x000fe400080006ff */
[----:B------:R-:W-:Y:S02]  /*05f0*/  USHF.L.U32 UR8, UR8, 0x1, URZ ;  /* 0x0000000108087899 */ /* 0x000fe400080006ff */
[----:B------:R-:W-:-:S04]  /*0600*/  UIADD3 UR6, UPT, UPT, -UR6, 0x100000, URZ ;  /* 0x0010000006067890 */ /* 0x000fc8000fffe1ff */
[----:B------:R-:W-:Y:S02]  /*0610*/  USHF.L.U32 UR7, UR6, 0xb, URZ ;  /* 0x0000000b06077899 */ /* 0x000fe400080006ff */
[----:B------:R-:W-:Y:S01]  /*0620*/  USHF.L.U32 UR6, UR6, 0x1, URZ ;  /* 0x0000000106067899 */ /* 0x000fe200080006ff */
[----:B------:R-:W-:Y:S01]  /*0630*/  ELECT P0, URZ, PT ;  /* 0x0000000000ff782f */ /* 0x000fe20003800000 */
[----:B------:R-:W3:Y:S02]  /*0640*/  FENCE.VIEW.ASYNC.S ;  /* 0x00000000000073c6 */ /* 0x000ee40000000000 */
[----:B---3--:R3:W4:Y:S08]  /*0650*/  SYNCS.EXCH.64 URZ, [UR4], UR8 ;  /* 0x0000000804ff75b2 */ /* 0x0087300008000100 */
[----:B------:R3:W1:Y:S01]  /*0660*/  SYNCS.EXCH.64 URZ, [UR4+0x38], UR6 ;  /* 0x0000380604ff75b2 */ /* 0x0006620008000100 */
        /* <DEDUP_REMOVED lines=12> */
[----:B------:R-:W-:Y:S01]  /*0730*/  NOP ;  /* 0x0000000000007918 */ /* 0x000fe20000000000 */
.L_x_9:
[----:B------:R-:W2:Y:S01]  /*0740*/  SHFL.IDX PT, R0, R47, RZ, 0x1f ;  /* 0x00001fff2f007589 */ /* 0x000ea200000e0000 */
[----:B------:R-:W-:Y:S01]  /*0750*/  NOP ;  /* 0x0000000000007918 */ /* 0x000fe20000000000 */
[----:B--2---:R-:W-:-:S13]  /*0760*/  ISETP.NE.AND P0, PT, R0, 0x1, PT ;  /* 0x000000010000780c */ /* 0x004fda0003f05270 */
[----:B------:R-:W-:Y:S05]  /*0770*/  @P0 BRA `(.L_x_10) ;  /* 0x0000000000540947 */ /* 0x000fea0003800000 */
[----:B---3--:R-:W-:Y:S01]  /*0780*/  UMOV UR4, 0x400 ;  /* 0x0000040000047882 */ /* 0x008fe20000000000 */
        /* <DEDUP_REMOVED lines=10> */
[----:B------:R-:W2:Y:S02]  /*0830*/  FENCE.VIEW.ASYNC.S ;  /* 0x00000000000073c6 */ /* 0x000ea40000000000 */
[----:B--2---:R2:W3:Y:S08]  /*0840*/  SYNCS.EXCH.64 URZ, [UR4+0x70], UR8 ;  /* 0x0000700804ff75b2 */ /* 0x0044f00008000100 */
        /* <DEDUP_REMOVED lines=8> */
.L_x_10:
[----:B------:R-:W4:Y:S01]  /*08d0*/  SHFL.IDX PT, R0, R47, RZ, 0x1f ;  /* 0x00001fff2f007589 */ /* 0x000f2200000e0000 */
[----:B------:R-:W-:Y:S01]  /*08e0*/  NOP ;  /* 0x0000000000007918 */ /* 0x000fe20000000000 */
[----:B----4-:R-:W-:-:S13]  /*08f0*/  ISETP.NE.AND P0, PT, R0, 0x3, PT ;  /* 0x000000030000780c */ /* 0x010fda0003f05270 */
[----:B------:R-:W-:Y:S05]  /*0900*/  @P0 BRA `(.L_x_11) ;  /* 0x00000000002c0947 */ /* 0x000fea0003800000 */
[----:B--23--:R-:W-:Y:S01]  /*0910*/  UMOV UR6, 0x400 ;  /* 0x0000040000067882 */ /* 0x00cfe20000000000 */
[----:B------:R-:W-:Y:S01]  /*0920*/  UMOV UR4, 0x20 ;  /* 0x0000002000047882 */ /* 0x000fe20000000000 */
[----:B------:R-:W-:Y:S02]  /*0930*/  ULEA UR6, UR47, UR6, 0x18 ;  /* 0x000000062f067291 */ /* 0x000fe4000f8ec0ff */
[----:B------:R-:W-:-:S04]  /*0940*/  UIADD3 UR4, UPT, UPT, -UR4, 0x100000, URZ ;  /* 0x0010000004047890 */ /* 0x000fc8000fffe1ff */
[----:B------:R-:W-:Y:S02]  /*0950*/  USHF.L.U32 UR5, UR4, 0xb, URZ ;  /* 0x0000000b04057899 */ /* 0x000fe400080006ff */
[----:B------:R-:W-:Y:S01]  /*0960*/  USHF.L.U32 UR4, UR4, 0x1, URZ ;  /* 0x0000000104047899 */ /* 0x000fe200080006ff */
[----:B------:R-:W-:Y:S01]  /*0970*/  ELECT P0, URZ, PT ;  /* 0x0000000000ff782f */ /* 0x000fe20003800000 */
[----:B------:R-:W2:Y:S10]  /*0980*/  FENCE.VIEW.ASYNC.S ;  /* 0x00000000000073c6 */ /* 0x000eb40000000000 */
[----:B--2---:R4:W2:Y:S01]  /*0990*/  SYNCS.EXCH.64 URZ, [UR6+0xb0], UR4 ;  /* 0x0000b00406ff75b2 */ /* 0x0048a20008000100 */
[----:B------:R4:W3:Y:S02]  /*09a0*/  SYNCS.EXCH.64 URZ, [UR6+0xb8], UR4 ;  /* 0x0000b80406ff75b2 */ /* 0x0008e40008000100 */
[----:B----4-:R-:W-:Y:S01]  /*09b0*/  NOP ;  /* 0x0000000000007918 */ /* 0x010fe20000000000 */
.L_x_11:
[----:B------:R-:W4:Y:S01]  /*09c0*/  SHFL.IDX PT, R0, R47, RZ, 0x1f ;  /* 0x00001fff2f007589 */ /* 0x000f2200000e0000 */
[----:B------:R-:W-:Y:S01]  /*09d0*/  NOP ;  /* 0x0000000000007918 */ /* 0x000fe20000000000 */
[----:B----4-:R-:W-:-:S13]  /*09e0*/  ISETP.NE.AND P0, PT, R0, 0x4, PT ;  /* 0x000000040000780c */ /* 0x010fda0003f05270 */
[----:B------:R-:W-:Y:S05]  /*09f0*/  @P0 BRA `(.L_x_12) ;  /* 0x0000000000480947 */ /* 0x000fea0003800000 */
[----:B--23--:R-:W-:Y:S01]  /*0a00*/  UMOV UR4, 0x720 ;  /* 0x0000072000047882 */ /* 0x00cfe20000000000 */
[----:B------:R-:W-:Y:S01]  /*0a10*/  UMOV UR6, 0x400 ;  /* 0x0000040000067882 */ /* 0x000fe20000000000 */
[----:B------:R-:W-:Y:S01]  /*0a20*/  USEL UR4, UR4, 0x620, UP4 ;  /* 0x0000062004047887 */ /* 0x000fe2000a000000 */
        /* <DEDUP_REMOVED lines=10> */
[----:B--2---:R4:W2:Y:S08]  /*0ad0*/  SYNCS.EXCH.64 URZ, [UR6+0xc0], UR8 ;  /* 0x0000c00806ff75b2 */ /* 0x0048b00008000100 */
[----:B------:R4:W3:Y:S01]  /*0ae0*/  SYNCS.EXCH.64 URZ, [UR6+0xd0], UR4 ;  /* 0x0000d00406ff75b2 */ /* 0x0008e20008000100 */
[----:B------:R4:W1:Y:S01]  /*0af0*/  SYNCS.EXCH.64 URZ, [UR6+0xc8], UR8 ;  /* 0x0000c80806ff75b2 */ /* 0x0008620008000100 */
[----:B------:R4:W1:Y:S02]  /*0b00*/  SYNCS.EXCH.64 URZ, [UR6+0xd8], UR4 ;  /* 0x0000d80406ff75b2 */ /* 0x0008640008000100 */
[----:B----4-:R-:W-:Y:S01]  /*0b10*/  NOP ;  /* 0x0000000000007918 */ /* 0x010fe20000000000 */
.L_x_12:
[----:B------:R-:W4:Y:S01]  /*0b20*/  SHFL.IDX PT, R0, R47, RZ, 0x1f ;  /* 0x00001fff2f007589 */ /* 0x000f2200000e0000 */
[----:B------:R-:W-:Y:S01]  /*0b30*/  NOP ;  /* 0x0000000000007918 */ /* 0x000fe20000000000 */
[----:B----4-:R-:W-:-:S13]  /*0b40*/  ISETP.NE.AND P0, PT, R0, 0x5, PT ;  /* 0x000000050000780c */ /* 0x010fda0003f05270 */
[----:B------:R-:W-:Y:S05]  /*0b50*/  @P0 BRA `(.L_x_13) ;  /* 0x0000000000540947 */ /* 0x000fea0003800000 */
[----:B--23--:R-:W-:Y:S01]  /*0b60*/  UMOV UR4, 0x400 ;  /* 0x0000040000047882 */ /* 0x00cfe20000000000 */
        /* <DEDUP_REMOVED lines=14> */
[----:B------:R4:W1:Y:S01]  /*0c50*/  SYNCS.EXCH.64 URZ, [UR4+0x108], UR8 ;  /* 0x0001080804ff75b2 */ /* 0x0008620008000100 */
[----:B------:R4:W1:Y:S01]  /*0c60*/  SYNCS.EXCH.64 URZ, [UR4+0xf0], UR6 ;  /* 0x0000f00604ff75b2 */ /* 0x0008620008000100 */
[----:B------:R4:W1:Y:S01]  /*0c70*/  SYNCS.EXCH.64 URZ, [UR4+0x110], UR8 ;  /* 0x0001100804ff75b2 */ /* 0x0008620008000100 */
[----:B------:R4:W1:Y:S01]  /*0c80*/  SYNCS.EXCH.64 URZ, [UR4+0xf8], UR6 ;  /* 0x0000f80604ff75b2 */ /* 0x0008620008000100 */
[----:B------:R4:W1:Y:S02]  /*0c90*/  SYNCS.EXCH.64 URZ, [UR4+0x118], UR8 ;  /* 0x0001180804ff75b2 */ /* 0x0008640008000100 */
[----:B----4-:R-:W-:Y:S01]  /*0ca0*/  NOP ;  /* 0x0000000000007918 */ /* 0x010fe20000000000 */
.L_x_13:
[----:B------:R-:W4:Y:S01]  /*0cb0*/  SHFL.IDX PT, R0, R47, RZ, 0x1f ;  /* 0x00001fff2f007589 */ /* 0x000f2200000e0000 */
[----:B------:R-:W-:Y:S01]  /*0cc0*/  ISETP.NE.OR P1, PT, RZ, UR18, !P1 ;  /* 0x00000012ff007c0c */ /* 0x000fe2000cf25670 */
        /* <DEDUP_REMOVED lines=12> */
[----:B------:R4:W3:Y:S01]  /*0d90*/  SYNCS.EXCH.64 URZ, [UR4+0x130], UR6 ;  /* 0x0001300604ff75b2 */ /* 0x0008e20008000100 */
[----:B------:R4:W1:Y:S01]  /*0da0*/  SYNCS.EXCH.64 URZ, [UR4+0x128], UR6 ;  /* 0x0001280604ff75b2 */ /* 0x0008620008000100 */
[----:B------:R4:W1:Y:S02]  /*0db0*/  SYNCS.EXCH.64 URZ, [UR4+0x138], UR6 ;  /* 0x0001380604ff75b2 */ /* 0x0008640008000100 */
[----:B----4-:R-:W-:Y:S01]  /*0dc0*/  NOP ;  /* 0x0000000000007918 */ /* 0x010fe20000000000 */
.L_x_14:
[----:B------:R-:W-:Y:S01]  /*0dd0*/  VOTEU.ALL UP0, P1 ;  /* 0x0000000000ff7886 */ /* 0x000fe20000800000 */
[----:B--23--:R-:W-:Y:S01]  /*0de0*/  UMOV UR4, 0x20 ;  /* 0x0000002000047882 */ /* 0x00cfe20000000000 */
[----:B------:R-:W2:Y:S01]  /*0df0*/  LDCU UR7, c[0x0][0x36c] ;  /* 0x00006d80ff0777ac */ /* 0x000ea20008000800 */
[----:B------:R-:W-:Y:S01]  /*0e00*/  NOP ;  /* 0x0000000000007918 */ /* 0x000fe20000000000 */
[----:B------:R-:W-:Y:S01]  /*0e10*/  LOP3.LUT R0, R60, 0x1f, RZ, 0xc0, !PT ;  /* 0x0000001f3c007812 */ /* 0x000fe200078ec0ff */
[----:B------:R-:W-:Y:S01]  /*0e20*/  @!UP0 UMOV UR6, 0x400 ;  /* 0x0000040000068882 */ /* 0x000fe20000000000 */
[----:B------:R-:W-:-:S04]  /*0e30*/  @!UP0 UIADD3 UR4, UPT, UPT, -UR4, 0x100000, URZ ;  /* 0x0010000004048890 */ /* 0x000fc8000fffe1ff */
[----:B------:R-:W-:Y:S02]  /*0e40*/  @!UP0 USHF.L.U32 UR5, UR4, 0xb, URZ ;  /* 0x0000000b04058899 */ /* 0x000fe400080006ff */
[----:B------:R-:W-:Y:S02]  /*0e50*/  @!UP0 USHF.L.U32 UR4, UR4, 0x1, URZ ;  /* 0x0000000104048899 */ /* 0x000fe400080006ff */
[----:B------:R-:W-:Y:S01]  /*0e60*/  @!UP0 ULEA UR6, UR47, UR6, 0x18 ;  /* 0x000000062f068291 */ /* 0x000fe2000f8ec0ff */
[----:B------:R-:W-:Y:S01]  /*0e70*/  VOTEU.ALL UP0, P1 ;  /* 0x0000000000ff7886 */ /* 0x000fe20000800000 */
[----:B------:R-:W-:Y:S02]  /*0e80*/  UISETP.NE.AND UP5, UPT, UR18, URZ, UPT ;  /* 0x000000ff1200728c */ /* 0x000fe4000bfa5270 */
[----:B--2---:R-:W-:Y:S01]  /*0e90*/  UISETP.EQ.U32.AND UP6, UPT, UR7, 0x1, UPT ;  /* 0x000000010700788c */ /* 0x004fe2000bfc2070 */
[----:B------:R-:W2:Y:S07]  /*0ea0*/  FENCE.VIEW.ASYNC.S ;  /* 0x00000000000073c6 */ /* 0x000eae0000000000 */
[----:B--2---:R2:W3:Y:S01]  /*0eb0*/  @!UP0 SYNCS.EXCH.64 URZ, [UR6+0x140], UR4 ;  /* 0x0001400406ff85b2 */ /* 0x0044e20008000100 */
[----:B------:R-:W-:Y:S05]  /*0ec0*/  BRA.U !UP6, `(.L_x_15) ;  /* 0x000000010e087547 */ /* 0x000fea000b800000 */
[----:B-1-3--:R-:W-:Y:S01]  /*0ed0*/  UCGABAR_ARV ;  /* 0x00000000000079c7 */ /* 0x00afe20008000000 */
[----:B------:R-:W-:Y:S05]  /*0ee0*/  BRA `(.L_x_16) ;  /* 0x0000000000047947 */ /* 0x000fea0003800000 */
.L_x_15:
[----:B-1-3--:R-:W-:Y:S01]  /*0ef0*/  NOP ;  /* 0x0000000000007918 */ /* 0x00afe20000000000 */
.L_x_16:
[----:B------:R-:W1:Y:S01]  /*0f00*/  S2UR UR31, SR_CTAID.X ;  /* 0x00000000001f79c3 */ /* 0x000e620000002500 */
[----:B------:R-:W-:-:S05]  /*0f10*/  CS2R.32 R50, SR_CgaSize ;  /* 0x0000000000327805 */ /* 0x000fca0000008a00 */
[----:B------:R-:W-:-:S05]  /*0f20*/  IMAD R50, R50, -0xa0, RZ ;  /* 0xffffff6032327824 */ /* 0x000fca00078e02ff */
[----:B--2---:R-:W-:-:S14]  /*0f30*/  R2UR UR5, R50 ;  /* 0x00000000320572ca */ /* 0x004fdc00000e0000 */
[----:B------:R-:W2:Y:S01]  /*0f40*/  LDCU UR5, c[0x0][UR5+0x2b0] ;  /* 0x00005600050577ac */ /* 0x000ea20008000800 */
[----:B------:R-:W-:-:S05]  /*0f50*/  CS2R.32 R50, SR_CgaSize ;  /* 0x0000000000327805 */ /* 0x000fca0000008a00 */
[----:B------:R-:W-:-:S05]  /*0f60*/  IMAD R50, R50, -0xa0, RZ ;  /* 0xffffff6032327824 */ /* 0x000fca00078e02ff */
[----:B------:R-:W-:-:S14]  /*0f70*/  R2UR UR4, R50 ;  /* 0x00000000320472ca */ /* 0x000fdc00000e0000 */
[----:B------:R-:W3:Y:S01]  /*0f80*/  LDCU UR4, c[0x0][UR4+0x2b4] ;  /* 0x00005680040477ac */ /* 0x000ee20008000800 */
[----:B------:R-:W4:Y:S01]  /*0f90*/  S2UR UR30, SR_CTAID.Y ;  /* 0x00000000001e79c3 */ /* 0x000f220000002600 */
[----:B------:R-:W-:-:S05]  /*0fa0*/  CS2R.32 R50, SR_CgaSize ;  /* 0x0000000000327805 */ /* 0x000fca0000008a00 */
[----:B------:R-:W-:-:S05]  /*0fb0*/  IMAD R50, R50, -0xa0, RZ ;  /* 0xffffff6032327824 */ /* 0x000fca00078e02ff */
[----:B------:R-:W-:-:S14]  /*0fc0*/  R2UR UR7, R50 ;  /* 0x00000000320772ca */ /* 0x000fdc00000e0000 */
[----:B------:R-:W3:Y:S01]  /*0fd0*/  LDCU UR7, c[0x0][UR7+0x2a4] ;  /* 0x00005480070777ac */ /* 0x000ee20008000800 */
[----:B------:R-:W-:-:S05]  /*0fe0*/  CS2R.32 R50, SR_CgaSize ;  /* 0x0000000000327805 */ /* 0x000fca0000008a00 */
[----:B------:R-:W-:-:S05]  /*0ff0*/  IMAD R50, R50, -0xa0, RZ ;  /* 0xffffff6032327824 */ /* 0x000fca00078e02ff */
[----:B------:R-:W-:-:S14]  /*1000*/  R2UR UR63, R50 ;  /* 0x00000000323f72ca */ /* 0x000fdc00000e0000 */
[----:B------:R-:W3:Y:S01]  /*1010*/  LDCU UR63, c[0x0][UR63+0x2a0] ;  /* 0x000054003f3f77ac */ /* 0x000ee20008000800 */
[----:B------:R-:W-:Y:S01]  /*1020*/  UISETP.GT.U32.AND UP0, UPT, UR48, 0xffff, UPT ;  /* 0x0000ffff3000788c */ /* 0x000fe2000bf04070 */
[----:B------:R-:W3:Y:S01]  /*1030*/  LDCU UR19, c[0x0][0xb24] ;  /* 0x00016480ff1377ac */ /* 0x000ee20008000800 */
[----:B------:R-:W3:Y:S01]  /*1040*/  LDCU UR45, c[0x0][0xb24] ;  /* 0x00016480ff2d77ac */ /* 0x000ee20008000800 */
[----:B-1----:R-:W-:Y:S01]  /*1050*/  I2FP.F32.U32 R3, UR31 ;  /* 0x0000001f00037c45 */ /* 0x002fe20008201000 */
[----:B------:R-:W1:Y:S04]  /*1060*/  LDCU UR23, c[0x0][0xb30] ;  /* 0x00016600ff1777ac */ /* 0x000e680008000800 */
[----:B--2---:R-:W-:Y:S01]  /*1070*/  FMUL R3, R3, UR5 ;  /* 0x0000000503037c20 */ /* 0x004fe20008400000 */
[----:B------:R-:W-:Y:S01]  /*1080*/  USHF.L.U32 UR24, UR47, 0x9, URZ ;  /* 0x000000092f187899 */ /* 0x000fe200080006ff */
[----:B----4-:R-:W-:Y:S01]  /*1090*/  I2FP.F32.U32 R2, UR30 ;  /* 0x0000001e00027c45 */ /* 0x010fe20008201000 */
[----:B------:R-:W-:-:S03]  /*10a0*/  USHF.L.U32 UR46, UR31, 0x6, URZ ;  /* 0x000000061f2e7899 */ /* 0x000fc600080006ff */
[----:B------:R-:W2:Y:S01]  /*10b0*/  F2I.U32.TRUNC.NTZ R3, R3 ;  /* 0x0000000300037305 */ /* 0x000ea2000020f000 */
[----:B------:R-:W-:Y:S01]  /*10c0*/  USEL UR21, UR48, 0xffff, !UP0 ;  /* 0x0000ffff30157887 */ /* 0x000fe2000c000000 */
[----:B---3--:R-:W-:-:S06]  /*10d0*/  FMUL R2, R2, UR4 ;  /* 0x0000000402027c20 */ /* 0x008fcc0008400000 */
[----:B------:R-:W3:Y:S01]  /*10e0*/  F2I.U32.TRUNC.NTZ R2, R2 ;  /* 0x0000000200027305 */ /* 0x000ee2000020f000 */
[----:B--2---:R-:W-:Y:S02]  /*10f0*/  R2UR UR4, R3 ;  /* 0x00000000030472ca */ /* 0x004fe400000e0000 */
[----:B------:R-:W-:Y:S02]  /*1100*/  PRMT R3, RZ, 0x7610, R3 ;  /* 0x00007610ff037816 */ /* 0x000fe40000000003 */
[----:B---3--:R-:W-:Y:S02]  /*1110*/  R2UR UR6, R2 ;  /* 0x00000000020672ca */ /* 0x008fe400000e0000 */
[----:B------:R-:W-:-:S07]  /*1120*/  PRMT R2, RZ, 0x7610, R2 ;  /* 0x00007610ff027816 */ /* 0x000fce0000000002 */
[----:B------:R-:W-:-:S04]  /*1130*/  UIADD3 UR5, UPT, UPT, -UR4, URZ, URZ ;  /* 0x000000ff04057290 */ /* 0x000fc8000fffe1ff */
[----:B------:R-:W-:Y:S02]  /*1140*/  UIMAD UR63, UR63, UR5, UR31 ;  /* 0x000000053f3f72a4 */ /* 0x000fe4000f8e021f */
[----:B------:R-:W-:-:S04]  /*1150*/  UIADD3 UR4, UPT, UPT, -UR6, URZ, URZ ;  /* 0x000000ff06047290 */ /* 0x000fc8000fffe1ff */
[----:B------:R-:W-:-:S06]  /*1160*/  UIMAD UR4, UR7, UR4, UR30 ;  /* 0x00000004070472a4 */ /* 0x000fcc000f8e021e */
[----:B------:R-:W-:Y:S01]  /*1170*/  IMAD.U32 R50, RZ, RZ, UR4 ;  /* 0x00000004ff327e24 */ /* 0x000fe2000f8e00ff */
[----:B-1----:R-:W-:Y:S06]  /*1180*/  BRA.U UP5, `(.L_x_17) ;  /* 0x0000000105687547 */ /* 0x002fec000b800000 */
[----:B------:R-:W-:Y:S01]  /*1190*/  R2UR UR4, R50 ;  /* 0x00000000320472ca */ /* 0x000fe200000e0000 */
[----:B------:R-:W-:-:S12]  /*11a0*/  ULOP3.LUT UR5, UR63, 0x4, URZ, 0x3c, !UPT ;  /* 0x000000043f057892 */ /* 0x000fd8000f8e3cff */
[----:B------:R-:W-:Y:S02]  /*11b0*/  UISETP.NE.AND UP0, UPT, UR4, URZ, UPT ;  /* 0x000000ff0400728c */ /* 0x000fe4000bf05270 */
[----:B------:R-:W-:Y:S02]  /*11c0*/  ULOP3.LUT UR4, UR63, 0x2, URZ, 0x3c, !UPT ;  /* 0x000000023f047892 */ /* 0x000fe4000f8e3cff */
[----:B------:R-:W-:-:S04]  /*11d0*/  UISETP.GT.U32.AND UP2, UPT, UR63, 0x1, UP0 ;  /* 0x000000013f00788c */ /* 0x000fc80008744070 */
[----:B------:R-:W-:Y:S02]  /*11e0*/  USEL UR8, URZ, 0x1, UP2 ;  /* 0x00000001ff087887 */ /* 0x000fe40009000000 */
[----:B------:R-:W-:Y:S02]  /*11f0*/  USEL UR7, URZ, 0x2, UP2 ;  /* 0x00000002ff077887 */ /* 0x000fe40009000000 */
[----:B------:R-:W-:Y:S02]  /*1200*/  UISETP.GT.U32.AND UP2, UPT, UR4, 0x1, UP0 ;  /* 0x000000010400788c */ /* 0x000fe40008744070 */
[----:B------:R-:W-:Y:S02]  /*1210*/  ULOP3.LUT UR4, UR63, 0x6, URZ, 0x3c, !UPT ;  /* 0x000000063f047892 */ /* 0x000fe4000f8e3cff */
[----:B------:R-:W-:Y:S02]  /*1220*/  USEL UR6, URZ, 0x4, UP2 ;  /* 0x00000004ff067887 */ /* 0x000fe40009000000 */
[----:B------:R-:W-:-:S02]  /*1230*/  USEL UR9, URZ, 0x8, UP2 ;  /* 0x00000008ff097887 */ /* 0x000fc40009000000 */
[----:B------:R-:W-:Y:S02]  /*1240*/  UISETP.GT.U32.AND UP2, UPT, UR5, 0x1, UP0 ;  /* 0x000000010500788c */ /* 0x000fe40008744070 */
[----:B------:R-:W-:Y:S02]  /*1250*/  UISETP.GT.U32.AND UP0, UPT, UR4, 0x1, UP0 ;  /* 0x000000010400788c */ /* 0x000fe40008704070 */
[----:B------:R-:W-:Y:S02]  /*1260*/  USEL UR4, URZ, 0x10, UP2 ;  /* 0x00000010ff047887 */ /* 0x000fe40009000000 */
[----:B------:R-:W-:Y:S02]  /*1270*/  UIADD3 UR5, UPT, UPT, UR6, UR7, UR8 ;  /* 0x0000000706057290 */ /* 0x000fe4000fffe008 */
[----:B------:R-:W-:Y:S02]  /*1280*/  USEL UR7, URZ, 0x40, UP0 ;  /* 0x00000040ff077887 */ /* 0x000fe40008000000 */
[----:B------:R-:W-:-:S02]  /*1290*/  USEL UR8, URZ, 0x20, UP2 ;  /* 0x00000020ff087887 */ /* 0x000fc40009000000 */
[----:B------:R-:W-:Y:S02]  /*12a0*/  UIADD3 UR5, UPT, UPT, UR4, UR5, UR9 ;  /* 0x0000000504057290 */ /* 0x000fe4000fffe009 */
[----:B------:R-:W-:Y:S02]  /*12b0*/  ULOP3.LUT UR4, UR63, 0xfffffffe, URZ, 0xc0, !UPT ;  /* 0xfffffffe3f047892 */ /* 0x000fe4000f8ec0ff */
[----:B------:R-:W-:Y:S02]  /*12c0*/  USEL UR6, URZ, 0x80, UP0 ;  /* 0x00000080ff067887 */ /* 0x000fe40008000000 */
[----:B------:R-:W-:-:S03]  /*12d0*/  UIADD3 UR5, UPT, UPT, UR7, UR5, UR8 ;  /* 0x0000000507057290 */ /* 0x000fc6000fffe008 */
[----:B------:R-:W-:Y:S01]  /*12e0*/  UMOV UR7, 0x3 ;  /* 0x0000000300077882 */ /* 0x000fe20000000000 */
[----:B------:R-:W-:Y:S02]  /*12f0*/  UIADD3 UR5, UPT, UPT, UR5, UR6, URZ ;  /* 0x0000000605057290 */ /* 0x000fe4000fffe0ff */
[----:B------:R-:W-:-:S04]  /*1300*/  USHF.L.U32 UR4, UR7, UR4, URZ ;  /* 0x0000000407047299 */ /* 0x000fc800080006ff */
[----:B------:R-:W-:Y:S02]  /*1310*/  MOV R3, UR5 ;  /* 0x0000000500037c02 */ /* 0x000fe40008000f00 */
[----:B------:R-:W-:-:S07]  /*1320*/  IMAD.U32 R2, RZ, RZ, UR4 ;  /* 0x00000004ff027e24 */ /* 0x000fce000f8e00ff */
.L_x_17:
[----:B------:R-:W1:Y:S01]  /*1330*/  S2UR UR36, SR_CTAID.Z ;  /* 0x00000000002479c3 */ /* 0x000e620000002700 */
[----:B------:R-:W-:Y:S01]  /*1340*/  UISETP.GE.AND UP0, UPT, UR19, 0x1, UPT ;  /* 0x000000011300788c */ /* 0x000fe2000bf06270 */
[----:B------:R-:W-:-:S08]  /*1350*/  UMOV UR25, 0x55 ;  /* 0x0000005500197882 */ /* 0x000fd00000000000 */
[----:B------:R-:W-:Y:S05]  /*1360*/  BRA.U !UP0, `(.L_x_18) ;  /* 0x0000000108d07547 */ /* 0x000fea000b800000 */
[----:B------:R-:W2:Y:S01]  /*1370*/  LDCU.128 UR12, c[0x0][0xb10] ;  /* 0x00016200ff0c77ac */ /* 0x000ea20008000c00 */
[----:B------:R-:W3:Y:S01]  /*1380*/  LDCU UR6, c[0x0][0x370] ;  /* 0x00006e00ff0677ac */ /* 0x000ee20008000800 */
[----:B------:R-:W4:Y:S01]  /*1390*/  LDCU UR7, c[0x0][0x374] ;  /* 0x00006e80ff0777ac */ /* 0x000f220008000800 */
[----:B------:R-:W1:Y:S01]  /*13a0*/  LDCU UR20, c[0x0][0xb0c] ;  /* 0x00016180ff1477ac */ /* 0x000e620008000800 */
[----:B------:R-:W1:Y:S01]  /*13b0*/  LDCU UR22, c[0x0][0xb20] ;  /* 0x00016400ff1677ac */ /* 0x000e620008000800 */
[----:B------:R-:W1:Y:S01]  /*13c0*/  LDCU.64 UR8, c[0x0][0xb28] ;  /* 0x00016500ff0877ac */ /* 0x000e620008000a00 */
[----:B--2---:R-:W-:Y:S02]  /*13d0*/  UISETP.NE.AND UP3, UPT, UR14, 0x1, UPT ;  /* 0x000000010e00788c */ /* 0x004fe4000bf65270 */
[----:B----4-:R-:W-:Y:S02]  /*13e0*/  UIMAD.WIDE.U32 UR10, UR7, UR15, URZ ;  /* 0x0000000f070a72a5 */ /* 0x010fe4000f8e00ff */
[----:B---3--:R-:W-:-:S02]  /*13f0*/  UIMAD.WIDE.U32 UR16, UR6, UR12, URZ ;  /* 0x0000000c061072a5 */ /* 0x008fc4000f8e00ff */
[----:B-1----:R-:W-:Y:S02]  /*1400*/  UISETP.NE.AND UP0, UPT, UR20, 0x1, UPT ;  /* 0x000000011400788c */ /* 0x002fe4000bf05270 */
[----:B------:R-:W-:Y:S01]  /*1410*/  UIMAD.WIDE.U32 UR4, UR31, UR12, URZ ;  /* 0x0000000c1f0472a5 */ /* 0x000fe2000f8e00ff */
[----:B------:R-:W-:Y:S02]  /*1420*/  UMOV UR10, UR11 ;  /* 0x0000000b000a7c82 */ /* 0x000fe40008000000 */
[----:B------:R-:W-:Y:S01]  /*1430*/  UMOV UR16, UR17 ;  /* 0x0000001100107c82 */ /* 0x000fe20008000000 */
[----:B------:R-:W-:Y:S02]  /*1440*/  @UP3 USHF.R.U32.HI UR7, URZ, UR22, UR10 ;  /* 0x00000016ff073299 */ /* 0x000fe4000801160a */
[----:B------:R-:W-:Y:S02]  /*1450*/  UISETP.NE.AND UP2, UPT, UR19, 0x1, UPT ;  /* 0x000000011300788c */ /* 0x000fe4000bf45270 */
[----:B------:R-:W-:-:S02]  /*1460*/  USHF.R.U32.HI UR5, URZ, UR13, UR5 ;  /* 0x0000000dff057299 */ /* 0x000fc40008011605 */
[----:B------:R-:W-:Y:S02]  /*1470*/  @UP0 USHF.R.U32.HI UR6, URZ, UR13, UR16 ;  /* 0x0000000dff060299 */ /* 0x000fe40008011610 */
[----:B------:R-:W-:Y:S02]  /*1480*/  UIMAD.WIDE.U32 UR12, UR30, UR15, URZ ;  /* 0x0000000f1e0c72a5 */ /* 0x000fe4000f8e00ff */
[----:B------:R-:W-:Y:S02]  /*1490*/  UIMAD.WIDE.U32 UR10, UR7, UR8, URZ ;  /* 0x00000008070a72a5 */ /* 0x000fe4000f8e00ff */
[----:B------:R-:W-:Y:S02]  /*14a0*/  UIMAD.WIDE.U32 UR16, UR6, UR8, URZ ;  /* 0x00000008061072a5 */ /* 0x000fe4000f8e00ff */
[----:B------:R-:W-:Y:S01]  /*14b0*/  USEL UR5, UR31, UR5, !UP0 ;  /* 0x000000051f057287 */ /* 0x000fe2000c000000 */
[----:B------:R-:W-:Y:S02]  /*14c0*/  UMOV UR4, UR13 ;  /* 0x0000000d00047c82 */ /* 0x000fe40008000000 */
[----:B------:R-:W-:Y:S01]  /*14d0*/  UMOV UR10, UR11 ;  /* 0x0000000b000a7c82 */ /* 0x000fe20008000000 */
[----:B------:R-:W-:-:S02]  /*14e0*/  USHF.R.U32.HI UR4, URZ, UR22, UR4 ;  /* 0x00000016ff047299 */ /* 0x000fc40008011604 */
[----:B------:R-:W-:Y:S01]  /*14f0*/  @UP2 USHF.R.U32.HI UR7, URZ, UR9, UR10 ;  /* 0x00000009ff072299 */ /* 0x000fe2000801160a */
[----:B------:R-:W-:Y:S01]  /*1500*/  UMOV UR16, UR17 ;  /* 0x0000001100107c82 */ /* 0x000fe20008000000 */
[----:B------:R-:W-:Y:S02]  /*1510*/  USEL UR4, UR30, UR4, !UP3 ;  /* 0x000000041e047287 */ /* 0x000fe4000d800000 */
[----:B------:R-:W-:Y:S02]  /*1520*/  @UP2 USHF.R.U32.HI UR6, URZ, UR9, UR16 ;  /* 0x00000009ff062299 */ /* 0x000fe40008011610 */
[----:B------:R-:W-:Y:S02]  /*1530*/  UIMAD UR7, UR7, UR19, URZ ;  /* 0x00000013070772a4 */ /* 0x000fe4000f8e02ff */
[----:B------:R-:W-:Y:S02]  /*1540*/  UIMAD UR12, UR6, UR19, URZ ;  /* 0x00000013060c72a4 */ /* 0x000fe4000f8e02ff */
[----:B------:R-:W-:-:S02]  /*1550*/  UISETP.GE.AND UP0, UPT, UR4, UR7, UPT ;  /* 0x000000070400728c */ /* 0x000fc4000bf06270 */
[----:B------:R-:W-:Y:S02]  /*1560*/  UIMAD.WIDE.U32 UR10, UR4, UR8, URZ ;  /* 0x00000008040a72a5 */ /* 0x000fe4000f8e00ff */
[----:B------:R-:W-:Y:S02]  /*1570*/  UISETP.GE.OR UP0, UPT, UR5, UR12, UP0 ;  /* 0x0000000c0500728c */ /* 0x000fe40008706670 */
[----:B------:R-:W-:Y:S02]  /*1580*/  UIMAD.WIDE.U32 UR12, UR5, UR8, URZ ;  /* 0x00000008050c72a5 */ /* 0x000fe4000f8e00ff */
[----:B------:R-:W-:Y:S01]  /*1590*/  UIADD3 UR10, UPT, UPT, -UR4, URZ, URZ ;  /* 0x000000ff040a7290 */ /* 0x000fe2000fffe1ff */
[----:B------:R-:W-:Y:S01]  /*15a0*/  UMOV UR8, UR11 ;  /* 0x0000000b00087c82 */ /* 0x000fe20008000000 */
[----:B------:R-:W-:Y:S02]  /*15b0*/  UIADD3 UR11, UPT, UPT, -UR5, URZ, URZ ;  /* 0x000000ff050b7290 */ /* 0x000fe4000fffe1ff */
[----:B------:R-:W-:-:S03]  /*15c0*/  USHF.R.U32.HI UR8, URZ, UR9, UR8 ;  /* 0x00000009ff087299 */ /* 0x000fc60008011608 */
[----:B------:R-:W-:Y:S01]  /*15d0*/  @!UP0 UMOV UR7, UR13 ;  /* 0x0000000d00078c82 */ /* 0x000fe20008000000 */
[----:B------:R-:W-:Y:S02]  /*15e0*/  UIMAD UR30, UR14, UR10, UR30 ;  /* 0x0000000a0e1e72a4 */ /* 0x000fe4000f8e021e */
[----:B------:R-:W-:Y:S02]  /*15f0*/  USEL UR8, UR4, UR8, !UP2 ;  /* 0x0000000804087287 */ /* 0x000fe4000d000000 */
[----:B------:R-:W-:Y:S02]  /*1600*/  @!UP0 USHF.R.U32.HI UR7, URZ, UR9, UR7 ;  /* 0x00000009ff078299 */ /* 0x000fe40008011607 */
[----:B------:R-:W-:Y:S02]  /*1610*/  UIADD3 UR9, UPT, UPT, -UR8, URZ, URZ ;  /* 0x000000ff08097290 */ /* 0x000fe4000fffe1ff */
[----:B------:R-:W-:Y:S02]  /*1620*/  @!UP0 USEL UR7, UR5, UR7, !UP2 ;  /* 0x0000000705078287 */ /* 0x000fe4000d000000 */
[----:B------:R-:W-:-:S02]  /*1630*/  UIMAD UR9, UR19, UR9, UR4 ;  /* 0x00000009130972a4 */ /* 0x000fc4000f8e0204 */
[----:B------:R-:W-:Y:S02]  /*1640*/  @!UP0 UIADD3 UR8, UPT, UPT, UR8, -UR7, URZ ;  /* 0x8000000708088290 */ /* 0x000fe4000fffe0ff */
[----:B------:R-:W-:Y:S02]  /*1650*/  @!UP0 UIMAD UR6, UR9, UR6, UR7 ;  /* 0x00000006090682a4 */ /* 0x000fe4000f8e0207 */
[----:B------:R-:W-:Y:S02]  /*1660*/  @!UP0 UIMAD UR4, UR8, UR19, UR5 ;  /* 0x00000013080482a4 */ /* 0x000fe4000f8e0205 */
[----:B------:R-:W-:Y:S02]  /*1670*/  UIMAD UR31, UR20, UR11, UR31 ;  /* 0x0000000b141f72a4 */ /* 0x000fe4000f8e021f */
[----:B------:R-:W-:Y:S01]  /*1680*/  UIMAD UR30, UR4, UR14, UR30 ;  /* 0x0000000e041e72a4 */ /* 0x000fe2000f8e021e */
[----:B------:R-:W-:Y:S02]  /*1690*/  @!UP0 UMOV UR5, UR6 ;  /* 0x0000000600058c82 */ /* 0x000fe40008000000 */
[----:B------:R-:W-:-:S12]  /*16a0*/  UIMAD UR31, UR5, UR20, UR31 ;  /* 0x00000014051f72a4 */ /* 0x000fd8000f8e021f */
.L_x_18:
[----:B------:R-:W-:Y:S02]  /*16b0*/  UISETP.NE.AND UP2, UPT, UR23, 0x1, UPT ;  /* 0x000000011700788c */ /* 0x000fe4000bf45270 */
[----:B------:R-:W-:Y:S02]  /*16c0*/  ULOP3.LUT UR21, UR21, 0xffff, URZ, 0xc0, !UPT ;  /* 0x0000ffff15157892 */ /* 0x000fe4000f8ec0ff */
[----:B------:R-:W-:Y:S02]  /*16d0*/  UISETP.NE.AND UP0, UPT, UR18, 0x2, UPT ;  /* 0x000000021200788c */ /* 0x000fe4000bf05270 */
[----:B------:R-:W-:Y:S02]  /*16e0*/  ULOP3.LUT UR24, UR24, 0xc00, URZ, 0xc0, !UPT ;  /* 0x00000c0018187892 */ /* 0x000fe4000f8ec0ff */
[----:B------:R-:W-:Y:S02]  /*16f0*/  ULOP3.LUT UR46, UR46, 0x40, URZ, 0xc0, !UPT ;  /* 0x000000402e2e7892 */ /* 0x000fe4000f8ec0ff */
[----:B------:R-:W-:Y:S01]  /*1700*/  USHF.L.U32 UR21, UR25, UR21, URZ ;  /* 0x0000001519157299 */ /* 0x000fe200080006ff */
[----:B------:R-:W-:Y:S11]  /*1710*/  BRA.U UP2, `(.L_x_19) ;  /* 0x0000000102407547 */ /* 0x000ff6000b800000 */
[----:B------:R-:W2:Y:S01]  /*1720*/  LDCU.128 UR8, c[0x0][0xb10] ;  /* 0x00016200ff0877ac */ /* 0x000ea20008000c00 */
[----:B------:R-:W3:Y:S01]  /*1730*/  LDCU UR12, c[0x0][0xb0c] ;  /* 0x00016180ff0c77ac */ /* 0x000ee20008000800 */
[----:B------:R-:W4:Y:S01]  /*1740*/  LDCU UR13, c[0x0][0xb20] ;  /* 0x00016400ff0d77ac */ /* 0x000f220008000800 */
[----:B--2---:R-:W-:Y:S02]  /*1750*/  UIMAD.WIDE.U32 UR4, UR31, UR8, URZ ;  /* 0x000000081f0472a5 */ /* 0x004fe4000f8e00ff */
[----:B------:R-:W-:Y:S02]  /*1760*/  UIMAD.WIDE.U32 UR6, UR30, UR11, URZ ;  /* 0x0000000b1e0672a5 */ /* 0x000fe4000f8e00ff */
[----:B---3--:R-:W-:Y:S02]  /*1770*/  UISETP.NE.AND UP2, UPT, UR12, 0x1, UPT ;  /* 0x000000010c00788c */ /* 0x008fe4000bf45270 */
[----:B------:R-:W-:-:S03]  /*1780*/  USHF.R.U32.HI UR5, URZ, UR9, UR5 ;  /* 0x00000009ff057299 */ /* 0x000fc60008011605 */
[----:B------:R-:W-:Y:S01]  /*1790*/  UMOV UR4, UR7 ;  /* 0x0000000700047c82 */ /* 0x000fe20008000000 */
[----:B------:R-:W-:Y:S02]  /*17a0*/  USEL UR5, UR31, UR5, !UP2 ;  /* 0x000000051f057287 */ /* 0x000fe4000d000000 */
[----:B------:R-:W-:Y:S02]  /*17b0*/  UISETP.NE.AND UP2, UPT, UR10, 0x1, UPT ;  /* 0x000000010a00788c */ /* 0x000fe4000bf45270 */
[----:B----4-:R-:W-:-:S04]  /*17c0*/  USHF.R.U32.HI UR4, URZ, UR13, UR4 ;  /* 0x0000000dff047299 */ /* 0x010fc80008011604 */
[----:B------:R-:W-:-:S04]  /*17d0*/  USEL UR4, UR30, UR4, !UP2 ;  /* 0x000000041e047287 */ /* 0x000fc8000d000000 */
[----:B------:R-:W-:Y:S02]  /*17e0*/  UIADD3 UR6, UPT, UPT, UR5, -UR4, URZ ;  /* 0x8000000405067290 */ /* 0x000fe4000fffe0ff */
[----:B------:R-:W-:Y:S02]  /*17f0*/  UIADD3 UR4, UPT, UPT, -UR5, UR4, URZ ;  /* 0x0000000405047290 */ /* 0x000fe4000fffe1ff */
[----:B------:R-:W-:Y:S02]  /*1800*/  UIMAD UR30, UR6, UR10, UR30 ;  /* 0x0000000a061e72a4 */ /* 0x000fe4000f8e021e */
[----:B------:R-:W-:-:S12]  /*1810*/  UIMAD UR31, UR4, UR12, UR31 ;  /* 0x0000000c041f72a4 */ /* 0x000fd8000f8e021f */
.L_x_19:
[----:B------:R-:W-:Y:S05]  /*1820*/  BRA.U !UP6, `(.L_x_20) ;  /* 0x000000010e0c7547 */ /* 0x000fea000b800000 */
[----:B------:R-:W-:Y:S01]  /*1830*/  UCGABAR_WAIT ;  /* 0x0000000000007dc7 */ /* 0x000fe20008000000 */
[----:B------:R-:W-:Y:S01]  /*1840*/  CCTL.IVALL ;  /* 0x00000000ff00798f */ /* 0x000fe20002000000 */
[----:B------:R-:W-:Y:S05]  /*1850*/  BRA `(.L_x_21) ;  /* 0x0000000000047947 */ /* 0x000fea0003800000 */
.L_x_20:
[----:B------:R-:W-:Y:S06]  /*1860*/  BAR.SYNC.DEFER_BLOCKING 0x0 ;  /* 0x0000000000007b1d */ /* 0x000fec0000010000 */
.L_x_21:
[----:B------:R-:W-:Y:S05]  /*1870*/  BRA.U UP0, `(.L_x_22) ;  /* 0x00000015004c7547 */ /* 0x000fea000b800000 */
[----:B------:R-:W2:Y:S01]  /*1880*/  LDCU UR6, c[0x0][0x38c] ;  /* 0x00007180ff0677ac */ /* 0x000ea20008000800 */
[----:B------:R-:W-:Y:S01]  /*1890*/  PLOP3.LUT P1, PT, PT, PT, UP4, 0x80, 0x8 ;  /* 0x000000000008781c */ /* 0x000fe20003f2f048 */
[----:B------:R-:W-:Y:S01]  /*18a0*/  IMAD.MOV.U32 R12, RZ, RZ, 0x1 ;  /* 0x00000001ff0c7424 */ /* 0x000fe200078e00ff */
[----:B------:R-:W-:Y:S02]  /*18b0*/  ISETP.NE.AND P2, PT, R0, RZ, P3 ;  /* 0x000000ff0000720c */ /* 0x000fe40001f45270 */
[----:B------:R-:W-:Y:S02]  /*18c0*/  CS2R R10, SRZ ;  /* 0x00000000000a7805 */ /* 0x000fe4000001ff00 */
[----:B------:R-:W-:Y:S01]  /*18d0*/  PLOP3.LUT P1, PT, P1, PT, PT, 0x8, 0x80 ;  /* 0x000000000080781c */ /* 0x000fe20000f2e170 */
[----:B------:R-:W-:Y:S01]  /*18e0*/  IMAD.MOV.U32 R9, RZ, RZ, RZ ;  /* 0x000000ffff097224 */ /* 0x000fe200078e00ff */
[----:B------:R-:W3:Y:S01]  /*18f0*/  LDCU UR39, c[0x0][0x370] ;  /* 0x00006e00ff2777ac */ /* 0x000ee20008000800 */
[----:B------:R-:W-:Y:S01]  /*1900*/  IMAD.MOV.U32 R8, RZ, RZ, 0x1 ;  /* 0x00000001ff087424 */ /* 0x000fe200078e00ff */
[----:B------:R-:W4:Y:S01]  /*1910*/  LDCU.64 UR26, c[0x0][0x348] ;  /* 0x00006900ff1a77ac */ /* 0x000f220008000a00 */
[----:B------:R-:W-:Y:S01]  /*1920*/  ULEA.HI UR43, UR24, UR46, URZ, 0x1a ;  /* 0x0000002e182b7291 */ /* 0x000fe2000f8fd0ff */
[----:B------:R-:W1:Y:S01]  /*1930*/  LDCU UR38, c[0x0][0x374] ;  /* 0x00006e80ff2677ac */ /* 0x000e620008000800 */
[----:B--2---:R-:W-:-:S02]  /*1940*/  UIADD3 UR5, UPT, UPT, UR6, 0x3f, URZ ;  /* 0x0000003f06057890 */ /* 0x004fc4000fffe0ff */
[----:B------:R-:W-:Y:S02]  /*1950*/  UIADD3 UR48, UPT, UPT, UR6, 0x7e, URZ ;  /* 0x0000007e06307890 */ /* 0x000fe4000fffe0ff */
[----:B------:R-:W-:-:S04]  /*1960*/  USHF.R.S32.HI UR4, URZ, 0x1f, UR5 ;  /* 0x0000001fff047899 */ /* 0x000fc80008011405 */
[----:B------:R-:W-:Y:S02]  /*1970*/  ULEA.HI UR4, UR4, UR5, URZ, 0x6 ;  /* 0x0000000504047291 */ /* 0x000fe4000f8f30ff */
[----:B------:R-:W-:Y:S02]  /*1980*/  UIADD3 UR5, UPT, UPT, UR6, -0x1, URZ ;  /* 0xffffffff06057890 */ /* 0x000fe4000fffe0ff */
[----:B------:R-:W-:Y:S02]  /*1990*/  USHF.R.S32.HI UR41, URZ, 0x6, UR4 ;  /* 0x00000006ff297899 */ /* 0x000fe40008011404 */
[----:B------:R-:W-:Y:S02]  /*19a0*/  UISETP.GE.U32.AND UP1, UPT, UR5, -0x7f, UPT ;  /* 0xffffff810500788c */ /* 0x000fe4000bf26070 */
[----:B------:R-:W-:Y:S01]  /*19b0*/  UISETP.LT.U32.AND UP0, UPT, UR41, 0x7, UPT ;  /* 0x000000072900788c */ /* 0x000fe2000bf01070 */
[----:B------:R-:W-:-:S03]  /*19c0*/  UMOV UR5, URZ ;  /* 0x000000ff00057c82 */ /* 0x000fc60008000000 */
[----:B------:R-:W-:Y:S02]  /*19d0*/  USEL UR40, UR41, 0x7, UP0 ;  /* 0x0000000729287887 */ /* 0x000fe40008000000 */
[----:B------:R-:W-:Y:S02]  /*19e0*/  UISETP.NE.AND UP0, UPT, UR18, URZ, UPT ;  /* 0x000000ff1200728c */ /* 0x000fe4000bf05270 */
[----:B------:R-:W-:Y:S02]  /*19f0*/  UIADD3 UR4, UPT, UPT, UR40, -0x1, URZ ;  /* 0xffffffff28047890 */ /* 0x000fe4000fffe0ff */
[----:B------:R-:W-:Y:S02]  /*1a00*/  @UP1 UIADD3 UR4, UPT, UPT, UR40, URZ, URZ ;  /* 0x000000ff28041290 */ /* 0x000fe4000fffe0ff */
[----:B------:R-:W-:Y:S02]  /*1a10*/  USEL UR25, UR55, 0x2, UP0 ;  /* 0x0000000237197887 */ /* 0x000fe40008000000 */
[----:B------:R-:W-:-:S02]  /*1a20*/  UIADD3 UR44, UPT, UPT, UR41, -UR40, URZ ;  /* 0x80000028292c7290 */ /* 0x000fc4000fffe0ff */
[----:B------:R-:W-:Y:S02]  /*1a30*/  UIADD3 UR28, UPT, UPT, UR4, 0x1, URZ ;  /* 0x00000001041c7890 */ /* 0x000fe4000fffe0ff */
[----:B-1-34-:R-:W-:-:S12]  /*1a40*/  UIADD3 UR42, UPT, UPT, -UR4, URZ, URZ ;  /* 0x000000ff042a7290 */ /* 0x01afd8000fffe1ff */
.L_x_42:
[----:B------:R-:W-:Y:S01]  /*1a50*/  UISETP.NE.AND UP0, UPT, UR47, URZ, UPT ;  /* 0x000000ff2f00728c */ /* 0x000fe2000bf05270 */
[----:B------:R-:W1:Y:S08]  /*1a60*/  S2UR UR47, SR_CgaCtaId ;  /* 0x00000000002f79c3 */ /* 0x000e700000008800 */
[----:B------:R-:W-:Y:S05]  /*1a70*/  BRA.U UP0, `(.L_x_23) ;  /* 0x0000000100347547 */ /* 0x000fea000b800000 */
[----:B------:R-:W2:Y:S01]  /*1a80*/  S2R R0, SR_CgaCtaId ;  /* 0x0000000000007919 */ /* 0x000ea20000008800 */
[----:B------:R-:W-:-:S04]  /*1a90*/  MOV R2, 0x400 ;  /* 0x0000040000027802 */ /* 0x000fc80000000f00 */
[----:B--2---:R-:W-:Y:S02]  /*1aa0*/  LEA R0, R0, R2, 0x18 ;  /* 0x0000000200007211 */ /* 0x004fe400078ec0ff */
[----:B------:R-:W-:-:S03]  /*1ab0*/  SHF.L.U32 R2, R8, 0x1f, RZ ;  /* 0x0000001f08027819 */ /* 0x000fc600000006ff */
[----:B------:R-:W-:-:S04]  /*1ac0*/  IMAD R0, R9, 0x8, R0 ;  /* 0x0000000809007824 */ /* 0x000fc800078e0200 */
[----:B------:R-:W2:Y:S02]  /*1ad0*/  SYNCS.PHASECHK.TRANS64.TRYWAIT P0, [R0+URZ+0x130], R2 ;  /* 0x00013002000075a7 */ /* 0x000ea400080011ff */
[----:B--2---:R-:W-:Y:S05]  /*1ae0*/  @!P0 BRA `(.L_x_24) ;  /* 0x0000007400908947 */ /* 0x004fea0003800000 */
.L_x_152:
[----:B------:R-:W-:Y:S01]  /*1af0*/  VIADD R9, R9, 0x1 ;  /* 0x0000000109097836 */ /* 0x000fe20000000000 */
[----:B------:R2:W-:Y:S04]  /*1b00*/  SYNCS.ARRIVE.TRANS64.A1T0 RZ, [R0+URZ+0x120], RZ ;  /* 0x000120ff00ff79a7 */ /* 0x0005e800081000ff */
[----:B------:R-:W-:-:S04]  /*1b10*/  ISETP.NE.AND P0, PT, R9, 0x2, PT ;  /* 0x000000020900780c */ /* 0x000fc80003f05270 */
[----:B------:R-:W-:Y:S02]  /*1b20*/  SEL R9, R9, RZ, P0 ;  /* 0x000000ff09097207 */ /* 0x000fe40000000000 */
[----:B--2---:R-:W-:-:S04]  /*1b30*/  SEL R0, RZ, 0x1, P0 ;  /* 0x00000001ff007807 */ /* 0x004fc80000000000 */
[----:B------:R-:W-:-:S07]  /*1b40*/  LOP3.LUT R8, R8, R0, RZ, 0x3c, !PT ;  /* 0x0000000008087212 */ /* 0x000fce00078e3cff */
.L_x_23:
[----:B------:R-:W-:Y:S01]  /*1b50*/  UMOV UR6, 0x400 ;  /* 0x0000040000067882 */ /* 0x000fe20000000000 */
[----:B------:R-:W-:Y:S01]  /*1b60*/  UISETP.GE.U32.AND UP0, UPT, UR48, 0x7f, UPT ;  /* 0x0000007f3000788c */ /* 0x000fe2000bf06070 */
[----:B------:R-:W-:Y:S01]  /*1b70*/  SHF.L.U32 R0, R12, 0x1f, RZ ;  /* 0x0000001f0c007819 */ /* 0x000fe200000006ff */
[----:B-1----:R-:W-:Y:S02]  /*1b80*/  ULEA UR6, UR47, UR6, 0x18 ;  /* 0x000000062f067291 */ /* 0x002fe4000f8ec0ff */
[----:B------:R-:W-:Y:S02]  /*1b90*/  ULEA UR11, UR30, UR43, 0x7 ;  /* 0x0000002b1e0b7291 */ /* 0x000fe4000f8e38ff */
[----:B------:R-:W-:Y:S01]  /*1ba0*/  ULEA UR4, UR5, UR6, 0x3 ;  /* 0x0000000605047291 */ /* 0x000fe2000f8e18ff */
[----:B------:R-:W-:-:S08]  /*1bb0*/  UMOV UR7, URZ ;  /* 0x000000ff00077c82 */ /* 0x000fd00008000000 */
[----:B------:R1:W2:Y:S01]  /*1bc0*/  SYNCS.PHASECHK.TRANS64.TRYWAIT P0, [UR4+0x38], R0 ;  /* 0x00003800ff0075a7 */ /* 0x0002a20008001104 */
[----:B------:R-:W-:-:S04]  /*1bd0*/  ULEA.HI UR4, UR31, UR31, URZ, 0x1 ;  /* 0x0000001f1f047291 */ /* 0x000fc8000f8f08ff */
[----:B------:R-:W-:-:S04]  /*1be0*/  USHF.L.U32 UR4, UR4, 0x6, URZ ;  /* 0x0000000604047899 */ /* 0x000fc800080006ff */
[----:B------:R-:W-:Y:S01]  /*1bf0*/  ULOP3.LUT UR35, UR46, 0xffffff80, UR4, 0xf8, !UPT ;  /* 0xffffff802e237892 */ /* 0x000fe2000f8ef804 */
[----:B------:R-:W-:Y:S11]  /*1c00*/  BRA.U !UP0, `(.L_x_25) ;  /* 0x0000000108c87547 */ /* 0x000ff6000b800000 */
[----:B------:R-:W-:Y:S01]  /*1c10*/  UMOV UR13, UR42 ;  /* 0x0000002a000d7c82 */ /* 0x000fe20008000000 */
[----:B------:R-:W-:Y:S01]  /*1c20*/  UMOV UR4, UR5 ;  /* 0x0000000500047c82 */ /* 0x000fe20008000000 */
[----:B------:R-:W-:-:S05]  /*1c30*/  UMOV UR34, URZ ;  /* 0x000000ff00227c82 */ /* 0x000fca0008000000 */
.L_x_31:
[----:B------:R-:W-:Y:S01]  /*1c40*/  ULEA UR33, UR4, UR6, 0x3 ;  /* 0x0000000604217291 */ /* 0x000fe2000f8e18ff */
[----:B------:R-:W-:Y:S01]  /*1c50*/  @P3 MOV R2, 0x8000 ;  /* 0x0000800000023802 */ /* 0x000fe20000000f00 */
[----:B--234-:R-:W-:Y:S10]  /*1c60*/  @P0 BRA `(.L_x_26) ;  /* 0x00000000000c0947 */ /* 0x01cff40003800000 */
[----:B------:R-:W-:-:S04]  /*1c70*/  SHF.L.U32 R3, R12, 0x1f, RZ ;  /* 0x0000001f0c037819 */ /* 0x000fc800000006ff */
[----:B------:R-:W2:Y:S02]  /*1c80*/  SYNCS.PHASECHK.TRANS64.TRYWAIT P0, [UR33+0x38], R3 ;  /* 0x00003803ff0075a7 */ /* 0x000ea40008001121 */
[----:B--2---:R-:W-:Y:S05]  /*1c90*/  @!P0 BRA `(.L_x_27) ;  /* 0x0000007400388947 */ /* 0x004fea0003800000 */
.L_x_26:
[----:B------:R2:W-:Y:S01]  /*1ca0*/  @P3 SYNCS.ARRIVE.TRANS64 RZ, [UR33], R2 ;  /* 0x00000002ffff39a7 */ /* 0x0005e20008000021 */
[----:B------:R-:W-:Y:S02]  /*1cb0*/  ULOP3.LUT UR5, UR25, 0x2, URZ, 0xfc, !UPT ;  /* 0x0000000219057892 */ /* 0x000fe4000f8efcff */
[----:B------:R-:W-:Y:S02]  /*1cc0*/  UIADD3 UR13, UPT, UPT, UR13, 0x1, URZ ;  /* 0x000000010d0d7890 */ /* 0x000fe4000fffe0ff */
[----:B------:R-:W-:Y:S02]  /*1cd0*/  UISETP.NE.AND UP0, UPT, UR5, 0x2, UPT ;  /* 0x000000020500788c */ /* 0x000fe4000bf05270 */
[----:B------:R-:W-:-:S07]  /*1ce0*/  UISETP.NE.AND UP2, UPT, UR13, 0x1, UPT ;  /* 0x000000010d00788c */ /* 0x000fce000bf45270 */
[----:B------:R-:W-:Y:S05]  /*1cf0*/  BRA.U UP0, `(.L_x_28) ;  /* 0x0000000100047547 */ /* 0x000fea000b800000 */
[----:B------:R-:W-:Y:S05]  /*1d00*/  BPT.TRAP 0x1 ;  /* 0x000000040000795c */ /* 0x000fea0000300000 */
.L_x_28:
[----:B------:R-:W-:Y:S04]  /*1d10*/  BSSY.RECONVERGENT B0, `(.L_x_29) ;  /* 0x0000003000007945 */ /* 0x000fe80003800200 */
[----:B------:R-:W-:Y:S05]  /*1d20*/  @!P2 BRA `(.L_x_30) ;  /* 0x000000000004a947 */ /* 0x000fea0003800000 */
[----:B------:R-:W-:Y:S05]  /*1d30*/  BPT.TRAP 0x1 ;  /* 0x000000040000795c */ /* 0x000fea0000300000 */
.L_x_30:
[----:B------:R-:W-:Y:S05]  /*1d40*/  BSYNC.RECONVERGENT B0 ;  /* 0x0000000000007941 */ /* 0x000fea0003800200 */
.L_x_29:
[----:B------:R-:W-:Y:S02]  /*1d50*/  UIADD3 UR5, UPT, UPT, UR4, 0x1, URZ ;  /* 0x0000000104057890 */ /* 0x000fe4000fffe0ff */
[----:B------:R-:W-:Y:S02]  /*1d60*/  ULEA UR32, UR4, UR6, 0xd ;  /* 0x0000000604207291 */ /* 0x000fe4000f8e68ff */
[----:B------:R-:W-:Y:S02]  /*1d70*/  UISETP.NE.AND UP0, UPT, UR5, 0x7, UPT ;  /* 0x000000070500788c */ /* 0x000fe4000bf05270 */
[----:B------:R-:W-:Y:S02]  /*1d80*/  ULEA UR4, UR4, UR24, 0xc ;  /* 0x0000001804047291 */ /* 0x000fe4000f8e60ff */
[----:B------:R-:W-:Y:S02]  /*1d90*/  USEL UR8, URZ, 0x1, UP0 ;  /* 0x00000001ff087887 */ /* 0x000fe40008000000 */
[----:B------:R-:W-:-:S02]  /*1da0*/  USEL UR5, UR5, URZ, UP0 ;  /* 0x000000ff05057287 */ /* 0x000fc40008000000 */
[----:B------:R-:W-:Y:S02]  /*1db0*/  UIADD3 UR16, UP1, UPT, UR26, 0x80, URZ ;  /* 0x000000801a107890 */ /* 0x000fe4000ff3e0ff */
[----:B------:R-:W-:Y:S01]  /*1dc0*/  ULEA UR4, UR4, UR6, 0x1 ;  /* 0x0000000604047291 */ /* 0x000fe2000f8e08ff */
[----:B------:R-:W-:Y:S01]  /*1dd0*/  LOP3.LUT R12, R12, UR8, RZ, 0x3c, !PT ;  /* 0x000000080c0c7c12 */ /* 0x000fe2000f8e3cff */
[----:B------:R-:W-:Y:S02]  /*1de0*/  UIADD3 UR14, UP0, UPT, UR26, 0x180, URZ ;  /* 0x000001801a0e7890 */ /* 0x000fe4000ff1e0ff */
[----:B------:R-:W-:Y:S01]  /*1df0*/  ULEA UR7, UR5, UR6, 0x3 ;  /* 0x0000000605077291 */ /* 0x000fe2000f8e18ff */
[----:B-1----:R-:W-:Y:S01]  /*1e00*/  SHF.L.U32 R0, R12, 0x1f, RZ ;  /* 0x0000001f0c007819 */ /* 0x002fe200000006ff */
[----:B------:R-:W-:Y:S02]  /*1e10*/  ULOP3.LUT UR33, UR33, 0xfefffff8, URZ, 0xc0, !UPT ;  /* 0xfefffff821217892 */ /* 0x000fe4000f8ec0ff */
[----:B------:R-:W-:-:S02]  /*1e20*/  UIADD3.X UR17, UPT, UPT, URZ, UR27, URZ, UP1, !UPT ;  /* 0x0000001bff117290 */ /* 0x000fc40008ffe4ff */
[----:B------:R-:W-:Y:S02]  /*1e30*/  UIADD3 UR32, UPT, UPT, UR32, 0x4300, URZ ;  /* 0x0000430020207890 */ /* 0x000fe4000fffe0ff */
[----:B------:R-:W-:Y:S01]  /*1e40*/  UIADD3 UR8, UPT, UPT, UR4, 0x12300, URZ ;  /* 0x0001230004087890 */ /* 0x000fe2000fffe0ff */
[----:B------:R3:W4:Y:S01]  /*1e50*/  SYNCS.PHASECHK.TRANS64.TRYWAIT P0, [UR7+0x38], R0 ;  /* 0x00003800ff0075a7 */ /* 0x0007220008001107 */
[----:B------:R-:W-:Y:S02]  /*1e60*/  UIADD3.X UR15, UPT, UPT, URZ, UR27, URZ, UP0, !UPT ;  /* 0x0000001bff0f7290 */ /* 0x000fe400087fe4ff */
[----:B------:R-:W-:Y:S01]  /*1e70*/  UPRMT UR4, URZ, 0x5410, UR21 ;  /* 0x00005410ff047896 */ /* 0x000fe20008000015 */
[----:B------:R-:W-:Y:S01]  /*1e80*/  UMOV UR18, 0x0 ;  /* 0x0000000000127882 */ /* 0x000fe20000000000 */
[----:B------:R-:W-:Y:S01]  /*1e90*/  UMOV UR19, 0x10000000 ;  /* 0x1000000000137882 */ /* 0x000fe20000000000 */
[----:B------:R-:W-:Y:S01]  /*1ea0*/  UMOV UR10, UR34 ;  /* 0x00000022000a7c82 */ /* 0x000fe20008000000 */
[----:B------:R-:W-:Y:S01]  /*1eb0*/  UMOV UR12, UR36 ;  /* 0x00000024000c7c82 */ /* 0x000fe20008000000 */
[----:B------:R-:W-:Y:S01]  /*1ec0*/  UMOV UR9, UR33 ;  /* 0x0000002100097c82 */ /* 0x000fe20008000000 */
[----:B------:R1:W-:Y:S01]  /*1ed0*/  UTMALDG.3D.2CTA [UR32], [UR16], desc[UR18] ;  /* 0x00001220100075b4 */ /* 0x0003e20008211000 */
[----:B------:R-:W-:-:S02]  /*1ee0*/  UMOV UR7, UR28 ;  /* 0x0000001c00077c82 */ /* 0x000fc40008000000 */
[----:B------:R2:W-:Y:S01]  /*1ef0*/  UTMALDG.3D.MULTICAST.2CTA [UR8], [UR14], UR4, desc[UR18] ;  /* 0x000012080e0073b4 */ /* 0x0005e20008211804 */
[----:B-1----:R-:W-:Y:S01]  /*1f00*/  UIADD3 UR34, UPT, UPT, UR34, 0x40, URZ ;  /* 0x0000004022227890 */ /* 0x002fe2000fffe0ff */
[----:B--2---:R-:W-:Y:S01]  /*1f10*/  UMOV UR4, UR5 ;  /* 0x0000000500047c82 */ /* 0x004fe20008000000 */
[----:B------:R-:W-:Y:S10]  /*1f20*/  BRA.U UP2, `(.L_x_31) ;  /* 0xfffffffd02447547 */ /* 0x000ff4000b83ffff */
.L_x_25:
[----:B------:R-:W-:Y:S01]  /*1f30*/  ULEA UR4, UR5, UR6, 0x3 ;  /* 0x0000000605047291 */ /* 0x000fe2000f8e18ff */
[----:B-1-3--:R-:W-:Y:S01]  /*1f40*/  SHF.L.U32 R0, R12, 0x1f, RZ ;  /* 0x0000001f0c007819 */ /* 0x00afe200000006ff */
[----:B------:R-:W-:Y:S01]  /*1f50*/  @!P1 SYNCS.ARRIVE.TRANS64.A1T0 RZ, [UR6+0xb8], RZ ;  /* 0x0000b8ffffff99a7 */ /* 0x000fe20008100006 */
[----:B------:R-:W-:-:S06]  /*1f60*/  UISETP.GT.AND UP0, UPT, UR41, UR40, UPT ;  /* 0x000000282900728c */ /* 0x000fcc000bf04270 */
[----:B--2-4-:R1:W2:Y:S03]  /*1f70*/  SYNCS.PHASECHK.TRANS64.TRYWAIT P0, [UR4+0x38], R0 ;  /* 0x00003800ff0075a7 */ /* 0x0142a60008001104 */
[----:B------:R-:W-:Y:S05]  /*1f80*/  BRA.U !UP0, `(.L_x_32) ;  /* 0x0000000108c87547 */ /* 0x000fea000b800000 */
[----:B------:R-:W-:Y:S01]  /*1f90*/  UIADD3 UR13, UPT, UPT, UR44, UR7, URZ ;  /* 0x000000072c0d7290 */ /* 0x000fe2000fffe0ff */
[----:B------:R-:W-:-:S11]  /*1fa0*/  UMOV UR4, UR5 ;  /* 0x0000000500047c82 */ /* 0x000fd60008000000 */
.L_x_38:
[----:B------:R-:W-:Y:S01]  /*1fb0*/  ULEA UR17, UR4, UR6, 0x3 ;  /* 0x0000000604117291 */ /* 0x000fe2000f8e18ff */
[----:B--2---:R-:W-:Y:S01]  /*1fc0*/  @P3 MOV R2, 0x8000 ;  /* 0x0000800000023802 */ /* 0x004fe20000000f00 */
[----:B--2-4-:R-:W-:Y:S10]  /*1fd0*/  @P0 BRA `(.L_x_33) ;  /* 0x00000000000c0947 */ /* 0x014ff40003800000 */
[----:B------:R-:W-:-:S04]  /*1fe0*/  SHF.L.U32 R3, R12, 0x1f, RZ ;  /* 0x0000001f0c037819 */ /* 0x000fc800000006ff */
[----:B------:R-:W2:Y:S02]  /*1ff0*/  SYNCS.PHASECHK.TRANS64.TRYWAIT P0, [UR17+0x38], R3 ;  /* 0x00003803ff0075a7 */ /* 0x000ea40008001111 */
[----:B--2---:R-:W-:Y:S05]  /*2000*/  @!P0 BRA `(.L_x_34) ;  /* 0x0000007000748947 */ /* 0x004fea0003800000 */
.L_x_33:
[----:B------:R2:W-:Y:S01]  /*2010*/  @P3 SYNCS.ARRIVE.TRANS64 RZ, [UR17], R2 ;  /* 0x00000002ffff39a7 */ /* 0x0005e20008000011 */
[----:B------:R-:W-:-:S04]  /*2020*/  ULOP3.LUT UR5, UR25, 0x2, URZ, 0xfc, !UPT ;  /* 0x0000000219057892 */ /* 0x000fc8000f8efcff */
[----:B------:R-:W-:-:S09]  /*2030*/  UISETP.NE.AND UP0, UPT, UR5, 0x2, UPT ;  /* 0x000000020500788c */ /* 0x000fd2000bf05270 */
[----:B------:R-:W-:Y:S05]  /*2040*/  BRA.U UP0, `(.L_x_35) ;  /* 0x0000000100047547 */ /* 0x000fea000b800000 */
[----:B------:R-:W-:Y:S05]  /*2050*/  BPT.TRAP 0x1 ;  /* 0x000000040000795c */ /* 0x000fea0000300000 */
.L_x_35:
[----:B------:R-:W-:Y:S04]  /*2060*/  BSSY.RECONVERGENT B0, `(.L_x_36) ;  /* 0x0000003000007945 */ /* 0x000fe80003800200 */
[----:B------:R-:W-:Y:S05]  /*2070*/  @!P2 BRA `(.L_x_37) ;  /* 0x000000000004a947 */ /* 0x000fea0003800000 */
[----:B------:R-:W-:Y:S05]  /*2080*/  BPT.TRAP 0x1 ;  /* 0x000000040000795c */ /* 0x000fea0000300000 */
.L_x_37:
[----:B------:R-:W-:Y:S05]  /*2090*/  BSYNC.RECONVERGENT B0 ;  /* 0x0000000000007941 */ /* 0x000fea0003800200 */
.L_x_36:
        /* <DEDUP_REMOVED lines=9> */
[----:B------:R-:W-:Y:S02]  /*2130*/  USHF.L.U32 UR18, UR7, 0x6, URZ ;  /* 0x0000000607127899 */ /* 0x000fe400080006ff */
[----:B------:R-:W-:Y:S01]  /*2140*/  UIADD3 UR7, UPT, UPT, UR7, 0x1, URZ ;  /* 0x0000000107077890 */ /* 0x000fe2000fffe0ff */
[----:B-1----:R-:W-:Y:S01]  /*2150*/  SHF.L.U32 R0, R12, 0x1f, RZ ;  /* 0x0000001f0c007819 */ /* 0x002fe200000006ff */
[----:B------:R-:W-:Y:S02]  /*2160*/  UIADD3 UR22, UP1, UPT, UR26, 0x80, URZ ;  /* 0x000000801a167890 */ /* 0x000fe4000ff3e0ff */
[----:B------:R-:W-:Y:S01]  /*2170*/  ULEA UR4, UR4, UR6, 0x1 ;  /* 0x0000000604047291 */ /* 0x000fe2000f8e08ff */
[----:B------:R3:W4:Y:S01]  /*2180*/  SYNCS.PHASECHK.TRANS64.TRYWAIT P0, [UR8+0x38], R0 ;  /* 0x00003800ff0075a7 */ /* 0x0007220008001108 */
[----:B------:R-:W-:-:S02]  /*2190*/  UIADD3.X UR15, UPT, UPT, URZ, UR27, URZ, UP0, !UPT ;  /* 0x0000001bff0f7290 */ /* 0x000fc400087fe4ff */
[----:B------:R-:W-:Y:S02]  /*21a0*/  UISETP.NE.AND UP0, UPT, UR7, UR13, UPT ;  /* 0x0000000d0700728c */ /* 0x000fe4000bf05270 */
[----:B------:R-:W-:Y:S02]  /*21b0*/  ULOP3.LUT UR17, UR17, 0xfefffff8, URZ, 0xc0, !UPT ;  /* 0xfefffff811117892 */ /* 0x000fe4000f8ec0ff */
[----:B------:R-:W-:Y:S02]  /*21c0*/  UIADD3 UR16, UPT, UPT, UR16, 0x4300, URZ ;  /* 0x0000430010107890 */ /* 0x000fe4000fffe0ff */
[----:B------:R-:W-:Y:S02]  /*21d0*/  UIADD3.X UR23, UPT, UPT, URZ, UR27, URZ, UP1, !UPT ;  /* 0x0000001bff177290 */ /* 0x000fe40008ffe4ff */
[----:B------:R-:W-:Y:S02]  /*21e0*/  UIADD3 UR8, UPT, UPT, UR4, 0x12300, URZ ;  /* 0x0001230004087890 */ /* 0x000fe4000fffe0ff */
[----:B------:R-:W-:Y:S01]  /*21f0*/  UPRMT UR4, URZ, 0x5410, UR21 ;  /* 0x00005410ff047896 */ /* 0x000fe20008000015 */
[----:B------:R-:W-:Y:S01]  /*2200*/  UMOV UR30, 0x0 ;  /* 0x00000000001e7882 */ /* 0x000fe20000000000 */
[----:B------:R-:W-:Y:S01]  /*2210*/  UMOV UR31, 0x10000000 ;  /* 0x10000000001f7882 */ /* 0x000fe20000000000 */
[----:B------:R-:W-:Y:S01]  /*2220*/  UMOV UR19, UR35 ;  /* 0x0000002300137c82 */ /* 0x000fe20008000000 */
[----:B------:R-:W-:Y:S01]  /*2230*/  UMOV UR20, UR36 ;  /* 0x0000002400147c82 */ /* 0x000fe20008000000 */
[----:B------:R-:W-:Y:S01]  /*2240*/  UMOV UR12, UR36 ;  /* 0x00000024000c7c82 */ /* 0x000fe20008000000 */
[----:B------:R-:W-:Y:S01]  /*2250*/  UMOV UR9, UR17 ;  /* 0x0000001100097c82 */ /* 0x000fe20008000000 */
[----:B------:R-:W-:Y:S01]  /*2260*/  UMOV UR10, UR18 ;  /* 0x00000012000a7c82 */ /* 0x000fe20008000000 */
[----:B------:R-:W-:Y:S01]  /*2270*/  UTMALDG.3D.2CTA [UR16], [UR22], desc[UR30] ;  /* 0x00001e10160075b4 */ /* 0x000fe20008211000 */
[----:B------:R1:W-:Y:S02]  /*2280*/  UTMALDG.3D.MULTICAST.2CTA [UR8], [UR14], UR4, desc[UR30] ;  /* 0x00001e080e0073b4 */ /* 0x0003e40008211804 */
[----:B-1----:R-:W-:Y:S01]  /*2290*/  UMOV UR4, UR5 ;  /* 0x0000000500047c82 */ /* 0x002fe20008000000 */
[----:B---3--:R-:W-:Y:S05]  /*22a0*/  BRA.U UP0, `(.L_x_38) ;  /* 0xfffffffd00407547 */ /* 0x008fea000b83ffff */
.L_x_32:
[C---:B------:R-:W-:Y:S01]  /*22b0*/  LEA R3, R11.reuse, UR6, 0x3 ;  /* 0x000000060b037c11 */ /* 0x040fe2000f8e18ff */
[----:B------:R-:W-:Y:S01]  /*22c0*/  NOP ;  /* 0x0000000000007918 */ /* 0x000fe20000000000 */
[----:B-1----:R-:W-:Y:S02]  /*22d0*/  SHF.L.U32 R0, R10, 0x1f, RZ ;  /* 0x0000001f0a007819 */ /* 0x002fe400000006ff */
[----:B------:R-:W-:Y:S02]  /*22e0*/  LEA R4, R11, UR6, 0x4 ;  /* 0x000000060b047c11 */ /* 0x000fe4000f8e20ff */
[----:B--2-4-:R-:W1:Y:S02]  /*22f0*/  SYNCS.PHASECHK.TRANS64.TRYWAIT P0, [R3+URZ+0xc0], R0 ;  /* 0x0000c000030075a7 */ /* 0x014e6400080011ff */
[----:B-1----:R-:W-:Y:S05]  /*2300*/  @!P0 BRA `(.L_x_39) ;  /* 0x0000006c00cc8947 */ /* 0x002fea0003800000 */
.L_x_155:
[----:B------:R-:W2:Y:S01]  /*2310*/  LDS.128 R4, [R4+0x150] ;  /* 0x0001500004047984 */ /* 0x000ea20000000c00 */
[----:B------:R-:W-:Y:S01]  /*2320*/  UISETP.GE.AND UP0, UPT, UR45, 0x1, UPT ;  /* 0x000000012d00788c */ /* 0x000fe2000bf06270 */
[----:B------:R-:W-:Y:S01]  /*2330*/  @!PT LDS RZ, [RZ] ;  /* 0x00000000fffff984 */ /* 0x000fe20000000800 */
[----:B------:R-:W-:Y:S01]  /*2340*/  @!PT LDS RZ, [RZ] ;  /* 0x00000000fffff984 */ /* 0x000fe20000000800 */
[----:B------:R-:W-:Y:S01]  /*2350*/  @!PT LDS RZ, [RZ] ;  /* 0x00000000fffff984 */ /* 0x000fe20000000800 */
[----:B------:R-:W-:Y:S01]  /*2360*/  @!PT LDS RZ, [RZ] ;  /* 0x00000000fffff984 */ /* 0x000fe20000000800 */
[----:B------:R3:W-:Y:S06]  /*2370*/  MEMBAR.ALL.CTA ;  /* 0x0000000000007992 */ /* 0x0007ec0000008000 */
[----:B---3--:R-:W3:Y:S01]  /*2380*/  FENCE.VIEW.ASYNC.S ;  /* 0x00000000000073c6 */ /* 0x008ee20000000000 */
[----:B--2---:R-:W-:-:S13]  /*2390*/  LOP3.LUT P0, RZ, R6, 0x1, RZ, 0xc0, !PT ;  /* 0x0000000106ff7812 */ /* 0x004fda000780c0ff */
[----:B---3--:R-:W-:Y:S01]  /*23a0*/  VOTEU.ANY UP1, P0 ;  /* 0x0000000000ff7886 */ /* 0x008fe20000020100 */
[----:B------:R-:W-:-:S13]  /*23b0*/  PLOP3.LUT P0, PT, PT, PT, UP1, 0x80, 0x8 ;  /* 0x000000000008781c */ /* 0x000fda0003f0f018 */
[----:B-1----:R-:W-:Y:S02]  /*23c0*/  @P0 LOP3.LUT R0, R5, 0xffff, RZ, 0xc0, !PT ;  /* 0x0000ffff05000812 */ /* 0x002fe400078ec0ff */
[----:B------:R-:W-:Y:S02]  /*23d0*/  @P0 MOV R2, R4 ;  /* 0x0000000400020202 */ /* 0x000fe40000000f00 */
[----:B------:R-:W-:Y:S01]  /*23e0*/  @P0 R2UR UR7, R0 ;  /* 0x00000000000702ca */ /* 0x000fe200000e0000 */
[----:B------:R-:W-:Y:S01]  /*23f0*/  VIADD R0, R3, 0xd0 ;  /* 0x000000d003007836 */ /* 0x000fe20000000000 */
[----:B------:R-:W-:Y:S02]  /*2400*/  @P0 SHF.R.U32.HI R4, RZ, 0x10, R5 ;  /* 0x00000010ff040819 */ /* 0x000fe40000011605 */
[----:B------:R-:W-:Y:S02]  /*2410*/  @P0 R2UR UR8, R2 ;  /* 0x00000000020802ca */ /* 0x000fe400000e0000 */
[----:B------:R-:W-:-:S02]  /*2420*/  PRMT R0, RZ, 0x654, R0 ;  /* 0x00000654ff007816 */ /* 0x000fc40000000000 */
[----:B------:R-:W-:Y:S02]  /*2430*/  @P0 R2UR UR4, R4 ;  /* 0x00000000040402ca */ /* 0x000fe400000e0000 */
[----:B------:R1:W-:Y:S03]  /*2440*/  SYNCS.ARRIVE.TRANS64.RED.A1T0 RZ, [R0+URZ], RZ ;  /* 0x000000ff00ff79a7 */ /* 0x0003e600081004ff */
[----:B------:R-:W-:-:S04]  /*2450*/  @UP1 UMOV UR29, UR7 ;  /* 0x00000007001d1c82 */ /* 0x000fc80008000000 */
[----:B------:R-:W-:-:S04]  /*2460*/  @UP1 UMOV UR37, UR8 ;  /* 0x0000000800251c82 */ /* 0x000fc80008000000 */
[----:B------:R-:W-:Y:S01]  /*2470*/  @UP1 UMOV UR36, UR4 ;  /* 0x0000000400241c82 */ /* 0x000fe20008000000 */
[----:B------:R-:W-:Y:S05]  /*2480*/  BRA.U !UP0, `(.L_x_40) ;  /* 0x0000000108d47547 */ /* 0x000fea000b800000 */
[----:B------:R-:W2:Y:S01]  /*2490*/  LDCU.128 UR12, c[0x0][0xb10] ;  /* 0x00016200ff0c77ac */ /* 0x000ea20008000c00 */
[----:B------:R-:W3:Y:S01]  /*24a0*/  LDCU UR30, c[0x0][0xb20] ;  /* 0x00016400ff1e77ac */ /* 0x000ee20008000800 */
[----:B------:R-:W4:Y:S01]  /*24b0*/  LDCU UR20, c[0x0][0xb0c] ;  /* 0x00016180ff1477ac */ /* 0x000f220008000800 */
[----:B------:R-:W1:Y:S01]  /*24c0*/  LDCU.64 UR10, c[0x0][0xb28] ;  /* 0x00016500ff0a77ac */ /* 0x000e620008000a00 */
[----:B------:R-:W-:Y:S02]  /*24d0*/  UISETP.NE.AND UP3, UPT, UR45, 0x1, UPT ;  /* 0x000000012d00788c */ /* 0x000fe4000bf65270 */
[----:B--2---:R-:W-:Y:S02]  /*24e0*/  UIMAD.WIDE.U32 UR16, UR38, UR15, URZ ;  /* 0x0000000f261072a5 */ /* 0x004fe4000f8e00ff */
[----:B------:R-:W-:Y:S02]  /*24f0*/  UIMAD.WIDE.U32 UR8, UR39, UR12, URZ ;  /* 0x0000000c270872a5 */ /* 0x000fe4000f8e00ff */
[----:B------:R-:W-:-:S02]  /*2500*/  UISETP.NE.AND UP0, UPT, UR14, 0x1, UPT ;  /* 0x000000010e00788c */ /* 0x000fc4000bf05270 */
[----:B------:R-:W-:Y:S01]  /*2510*/  UIMAD.WIDE.U32 UR22, UR29, UR15, URZ ;  /* 0x0000000f1d1672a5 */ /* 0x000fe2000f8e00ff */
[----:B------:R-:W-:Y:S02]  /*2520*/  UMOV UR16, UR17 ;  /* 0x0000001100107c82 */ /* 0x000fe40008000000 */
[----:B------:R-:W-:Y:S01]  /*2530*/  UMOV UR8, UR9 ;  /* 0x0000000900087c82 */ /* 0x000fe20008000000 */
[----:B---3--:R-:W-:Y:S02]  /*2540*/  USHF.R.U32.HI UR16, URZ, UR30, UR16 ;  /* 0x0000001eff107299 */ /* 0x008fe40008011610 */
[----:B----4-:R-:W-:Y:S02]  /*2550*/  UISETP.NE.AND UP2, UPT, UR20, 0x1, UPT ;  /* 0x000000011400788c */ /* 0x010fe4000bf45270 */
[----:B------:R-:W-:Y:S02]  /*2560*/  USHF.R.U32.HI UR8, URZ, UR13, UR8 ;  /* 0x0000000dff087299 */ /* 0x000fe40008011608 */
[----:B------:R-:W-:-:S02]  /*2570*/  USEL UR7, UR38, UR16, !UP0 ;  /* 0x0000001026077287 */ /* 0x000fc4000c000000 */
[----:B------:R-:W-:Y:S02]  /*2580*/  USEL UR8, UR39, UR8, !UP2 ;  /* 0x0000000827087287 */ /* 0x000fe4000d000000 */
[----:B-1----:R-:W-:Y:S01]  /*2590*/  UIMAD.WIDE.U32 UR16, UR7, UR10, URZ ;  /* 0x0000000a071072a5 */ /* 0x002fe2000f8e00ff */
[----:B------:R-:W-:Y:S01]  /*25a0*/  UMOV UR4, UR23 ;  /* 0x0000001700047c82 */ /* 0x000fe20008000000 */
[----:B------:R-:W-:Y:S02]  /*25b0*/  UIMAD.WIDE.U32 UR18, UR37, UR12, URZ ;  /* 0x0000000c251272a5 */ /* 0x000fe4000f8e00ff */
[----:B------:R-:W-:-:S03]  /*25c0*/  UIMAD.WIDE.U32 UR22, UR8, UR10, URZ ;  /* 0x0000000a081672a5 */ /* 0x000fc6000f8e00ff */
[----:B------:R-:W-:Y:S01]  /*25d0*/  UMOV UR16, UR17 ;  /* 0x0000001100107c82 */ /* 0x000fe20008000000 */
[----:B------:R-:W-:Y:S02]  /*25e0*/  USHF.R.U32.HI UR4, URZ, UR30, UR4 ;  /* 0x0000001eff047299 */ /* 0x000fe40008011604 */
[----:B------:R-:W-:Y:S01]  /*25f0*/  @UP3 USHF.R.U32.HI UR7, URZ, UR11, UR16 ;  /* 0x0000000bff073299 */ /* 0x000fe20008011610 */
[----:B------:R-:W-:Y:S01]  /*2600*/  UMOV UR18, UR19 ;  /* 0x0000001300127c82 */ /* 0x000fe20008000000 */
[----:B------:R-:W-:Y:S01]  /*2610*/  UMOV UR22, UR23 ;  /* 0x0000001700167c82 */ /* 0x000fe20008000000 */
[----:B------:R-:W-:Y:S02]  /*2620*/  USHF.R.U32.HI UR13, URZ, UR13, UR18 ;  /* 0x0000000dff0d7299 */ /* 0x000fe40008011612 */
[----:B------:R-:W-:Y:S02]  /*2630*/  USEL UR4, UR29, UR4, !UP0 ;  /* 0x000000041d047287 */ /* 0x000fe4000c000000 */
[----:B------:R-:W-:-:S02]  /*2640*/  @UP3 USHF.R.U32.HI UR8, URZ, UR11, UR22 ;  /* 0x0000000bff083299 */ /* 0x000fc40008011616 */
[----:B------:R-:W-:Y:S02]  /*2650*/  UIMAD UR9, UR45, UR7, URZ ;  /* 0x000000072d0972a4 */ /* 0x000fe4000f8e02ff */
[----:B------:R-:W-:Y:S02]  /*2660*/  USEL UR7, UR37, UR13, !UP2 ;  /* 0x0000000d25077287 */ /* 0x000fe4000d000000 */
[----:B------:R-:W-:Y:S02]  /*2670*/  UIMAD UR12, UR45, UR8, URZ ;  /* 0x000000082d0c72a4 */ /* 0x000fe4000f8e02ff */
[----:B------:R-:W-:Y:S02]  /*2680*/  UISETP.GE.AND UP0, UPT, UR4, UR9, UPT ;  /* 0x000000090400728c */ /* 0x000fe4000bf06270 */
[----:B------:R-:W-:Y:S02]  /*2690*/  UIMAD.WIDE.U32 UR16, UR4, UR10, URZ ;  /* 0x0000000a041072a5 */ /* 0x000fe4000f8e00ff */
[----:B------:R-:W-:-:S02]  /*26a0*/  UISETP.GE.OR UP0, UPT, UR7, UR12, UP0 ;  /* 0x0000000c0700728c */ /* 0x000fc40008706670 */
        /* <DEDUP_REMOVED lines=19> */
.L_x_40:
[----:B------:R-:W2:Y:S02]  /*27e0*/  LDCU UR4, c[0x0][0xb30] ;  /* 0x00016600ff0477ac */ /* 0x000ea40008000800 */
[----:B--2---:R-:W-:-:S09]  /*27f0*/  UISETP.NE.AND UP0, UPT, UR4, 0x1, UPT ;  /* 0x000000010400788c */ /* 0x004fd2000bf05270 */
[----:B------:R-:W-:Y:S05]  /*2800*/  BRA.U UP0, `(.L_x_41) ;  /* 0x0000000100447547 */ /* 0x000fea000b800000 */
[----:B------:R-:W2:Y:S01]  /*2810*/  LDCU.128 UR12, c[0x0][0xb10] ;  /* 0x00016200ff0c77ac */ /* 0x000ea20008000c00 */
[----:B------:R-:W3:Y:S01]  /*2820*/  LDCU UR16, c[0x0][0xb0c] ;  /* 0x00016180ff1077ac */ /* 0x000ee20008000800 */
[----:B------:R-:W4:Y:S01]  /*2830*/  LDCU UR17, c[0x0][0xb20] ;  /* 0x00016400ff1177ac */ /* 0x000f220008000800 */
[----:B--2---:R-:W-:Y:S02]  /*2840*/  UIMAD.WIDE.U32 UR10, UR37, UR12, URZ ;  /* 0x0000000c250a72a5 */ /* 0x004fe4000f8e00ff */
[----:B------:R-:W-:Y:S02]  /*2850*/  UIMAD.WIDE.U32 UR8, UR29, UR15, URZ ;  /* 0x0000000f1d0872a5 */ /* 0x000fe4000f8e00ff */
[----:B---3--:R-:W-:Y:S02]  /*2860*/  UISETP.NE.AND UP2, UPT, UR16, 0x1, UPT ;  /* 0x000000011000788c */ /* 0x008fe4000bf45270 */
[----:B------:R-:W-:Y:S01]  /*2870*/  UISETP.NE.AND UP0, UPT, UR14, 0x1, UPT ;  /* 0x000000010e00788c */ /* 0x000fe2000bf05270 */
[----:B------:R-:W-:-:S02]  /*2880*/  UMOV UR7, UR11 ;  /* 0x0000000b00077c82 */ /* 0x000fc40008000000 */
[----:B------:R-:W-:Y:S01]  /*2890*/  UMOV UR4, UR9 ;  /* 0x0000000900047c82 */ /* 0x000fe20008000000 */
[----:B------:R-:W-:Y:S02]  /*28a0*/  USHF.R.U32.HI UR7, URZ, UR13, UR7 ;  /* 0x0000000dff077299 */ /* 0x000fe40008011607 */
[----:B----4-:R-:W-:Y:S02]  /*28b0*/  USHF.R.U32.HI UR4, URZ, UR17, UR4 ;  /* 0x00000011ff047299 */ /* 0x010fe40008011604 */
[----:B------:R-:W-:Y:S02]  /*28c0*/  USEL UR7, UR37, UR7, !UP2 ;  /* 0x0000000725077287 */ /* 0x000fe4000d000000 */
[----:B------:R-:W-:-:S04]  /*28d0*/  USEL UR4, UR29, UR4, !UP0 ;  /* 0x000000041d047287 */ /* 0x000fc8000c000000 */
[----:B------:R-:W-:Y:S02]  /*28e0*/  UIADD3 UR8, UPT, UPT, UR7, -UR4, URZ ;  /* 0x8000000407087290 */ /* 0x000fe4000fffe0ff */
[----:B------:R-:W-:Y:S02]  /*28f0*/  UIADD3 UR4, UPT, UPT, -UR7, UR4, URZ ;  /* 0x0000000407047290 */ /* 0x000fe4000fffe1ff */
[----:B------:R-:W-:Y:S02]  /*2900*/  UIMAD UR29, UR8, UR14, UR29 ;  /* 0x0000000e081d72a4 */ /* 0x000fe4000f8e021d */
[----:B------:R-:W-:-:S12]  /*2910*/  UIMAD UR37, UR4, UR16, UR37 ;  /* 0x00000010042572a4 */ /* 0x000fd8000f8e0225 */
.L_x_41:
[----:B------:R-:W-:Y:S01]  /*2920*/  VIADD R11, R11, 0x1 ;  /* 0x000000010b0b7836 */ /* 0x000fe20000000000 */
[----:B------:R-:W-:Y:S01]  /*2930*/  R2UR UR4, R50 ;  /* 0x00000000320472ca */ /* 0x000fe200000e0000 */
[----:B------:R-:W-:Y:S01]  /*2940*/  UIADD3 UR31, UPT, UPT, UR37, UR63, URZ ;  /* 0x0000003f251f7290 */ /* 0x000fe2000fffe0ff */
[----:B------:R-:W-:Y:S02]  /*2950*/  PLOP3.LUT P1, PT, PT, PT, PT, 0x80, 0x8 ;  /* 0x000000000008781c */ /* 0x000fe40003f2f070 */
[----:B------:R-:W-:-:S04]  /*2960*/  ISETP.NE.AND P0, PT, R11, 0x2, PT ;  /* 0x000000020b00780c */ /* 0x000fc80003f05270 */
[----:B-1----:R-:W-:Y:S02]  /*2970*/  SEL R0, RZ, 0x1, P0 ;  /* 0x00000001ff007807 */ /* 0x002fe40000000000 */
[----:B------:R-:W-:Y:S02]  /*2980*/  SEL R11, R11, RZ, P0 ;  /* 0x000000ff0b0b7207 */ /* 0x000fe40000000000 */
[----:B------:R-:W-:Y:S01]  /*2990*/  LOP3.LUT R10, R10, R0, RZ, 0x3c, !PT ;  /* 0x000000000a0a7212 */ /* 0x000fe200078e3cff */
[----:B------:R-:W-:Y:S01]  /*29a0*/  UIADD3 UR30, UPT, UPT, UR29, UR4, URZ ;  /* 0x000000041d1e7290 */ /* 0x000fe2000fffe0ff */
[----:B------:R-:W-:Y:S11]  /*29b0*/  BRA.U UP1, `(.L_x_42) ;  /* 0xfffffff101247547 */ /* 0x000ff6000b83ffff */
[----:B------:R-:W-:Y:S01]  /*29c0*/  UIADD3 UR7, UPT, UPT, UR6, 0x38, URZ ;  /* 0x0000003806077890 */ /* 0x000fe2000fffe0ff */
[----:B------:R-:W-:-:S03]  /*29d0*/  SHF.L.U32 R2, R12, 0x1f, RZ ;  /* 0x0000001f0c027819 */ /* 0x000fc600000006ff */
[----:B------:R-:W-:-:S09]  /*29e0*/  ULEA UR4, UR5, UR7, 0x3 ;  /* 0x0000000705047291 */ /* 0x000fd2000f8e18ff */
[----:B------:R-:W1:Y:S02]  /*29f0*/  SYNCS.PHASECHK.TRANS64.TRYWAIT P0, [UR4], R2 ;  /* 0x00000002ff0075a7 */ /* 0x000e640008001104 */
[----:B-1----:R-:W-:Y:S05]  /*2a00*/  @!P0 BRA `(.L_x_43) ;  /* 0x0000006800208947 */ /* 0x002fea0003800000 */
.L_x_157:
[----:B------:R-:W-:-:S04]  /*2a10*/  UIADD3 UR4, UPT, UPT, UR5, 0x1, URZ ;  /* 0x0000000105047890 */ /* 0x000fc8000fffe0ff */
[----:B------:R-:W-:-:S04]  /*2a20*/  UISETP.NE.AND UP0, UPT, UR4, 0x7, UPT ;  /* 0x000000070400788c */ /* 0x000fc8000bf05270 */
[----:B------:R-:W-:Y:S02]  /*2a30*/  USEL UR6, URZ, 0x1, UP0 ;  /* 0x00000001ff067887 */ /* 0x000fe40008000000 */
[----:B------:R-:W-:-:S04]  /*2a40*/  USEL UR4, UR4, URZ, UP0 ;  /* 0x000000ff04047287 */ /* 0x000fc80008000000 */
[----:B------:R-:W-:Y:S01]  /*2a50*/  ULEA UR5, UR4, UR7, 0x3 ;  /* 0x0000000704057291 */ /* 0x000fe2000f8e18ff */
[----:B-1----:R-:W-:-:S04]  /*2a60*/  LOP3.LUT R2, R12, UR6, RZ, 0x3c, !PT ;  /* 0x000000060c027c12 */ /* 0x002fc8000f8e3cff */
[----:B------:R-:W-:-:S04]  /*2a70*/  SHF.L.U32 R3, R2, 0x1f, RZ ;  /* 0x0000001f02037819 */ /* 0x000fc800000006ff */
[----:B------:R-:W1:Y:S02]  /*2a80*/  SYNCS.PHASECHK.TRANS64.TRYWAIT P0, [UR5], R3 ;  /* 0x00000003ff0075a7 */ /* 0x000e640008001105 */
[----:B-1----:R-:W-:Y:S05]  /*2a90*/  @!P0 BRA `(.L_x_44) ;  /* 0x0000006800148947 */ /* 0x002fea0003800000 */
.L_x_159:
[----:B------:R-:W-:-:S04]  /*2aa0*/  UIADD3 UR4, UPT, UPT, UR4, 0x1, URZ ;  /* 0x0000000104047890 */ /* 0x000fc8000fffe0ff */
[----:B------:R-:W-:-:S04]  /*2ab0*/  UISETP.NE.AND UP0, UPT, UR4, 0x7, UPT ;  /* 0x000000070400788c */ /* 0x000fc8000bf05270 */
[----:B------:R-:W-:Y:S02]  /*2ac0*/  USEL UR6, URZ, 0x1, UP0 ;  /* 0x00000001ff067887 */ /* 0x000fe40008000000 */
[----:B------:R-:W-:-:S04]  /*2ad0*/  USEL UR4, UR4, URZ, UP0 ;  /* 0x000000ff04047287 */ /* 0x000fc80008000000 */
[----:B------:R-:W-:Y:S01]  /*2ae0*/  ULEA UR5, UR4, UR7, 0x3 ;  /* 0x0000000704057291 */ /* 0x000fe2000f8e18ff */
[----:B------:R-:W-:-:S04]  /*2af0*/  LOP3.LUT R2, R2, UR6, RZ, 0x3c, !PT ;  /* 0x0000000602027c12 */ /* 0x000fc8000f8e3cff */
[----:B-1----:R-:W-:-:S04]  /*2b00*/  SHF.L.U32 R3, R2, 0x1f, RZ ;  /* 0x0000001f02037819 */ /* 0x002fc800000006ff */
[----:B------:R-:W1:Y:S02]  /*2b10*/  SYNCS.PHASECHK.TRANS64.TRYWAIT P0, [UR5], R3 ;  /* 0x00000003ff0075a7 */ /* 0x000e640008001105 */
[----:B-1----:R-:W-:Y:S05]  /*2b20*/  @!P0 BRA `(.L_x_45) ;  /* 0x0000006800088947 */ /* 0x002fea0003800000 */
.L_x_161:
        /* <DEDUP_REMOVED lines=9> */
.L_x_163:
        /* <DEDUP_REMOVED lines=9> */
.L_x_165:
        /* <DEDUP_REMOVED lines=9> */
.L_x_167:
[----:B------:R-:W-:-:S04]  /*2ce0*/  UIADD3 UR4, UPT, UPT, UR4, 0x1, URZ ;  /* 0x0000000104047890 */ /* 0x000fc8000fffe0ff */
[----:B------:R-:W-:-:S04]  /*2cf0*/  UISETP.NE.AND UP0, UPT, UR4, 0x7, UPT ;  /* 0x000000070400788c */ /* 0x000fc8000bf05270 */
[----:B------:R-:W-:Y:S02]  /*2d00*/  USEL UR5, URZ, 0x1, UP0 ;  /* 0x00000001ff057887 */ /* 0x000fe40008000000 */
[----:B------:R-:W-:-:S04]  /*2d10*/  USEL UR4, UR4, URZ, UP0 ;  /* 0x000000ff04047287 */ /* 0x000fc80008000000 */
[----:B------:R-:W-:Y:S01]  /*2d20*/  ULEA UR4, UR4, UR7, 0x3 ;  /* 0x0000000704047291 */ /* 0x000fe2000f8e18ff */
[----:B------:R-:W-:-:S04]  /*2d30*/  LOP3.LUT R2, R2, UR5, RZ, 0x3c, !PT ;  /* 0x0000000502027c12 */ /* 0x000fc8000f8e3cff */
[----:B------:R-:W-:Y:S01]  /*2d40*/  SHF.L.U32 R2, R2, 0x1f, RZ ;  /* 0x0000001f02027819 */ /* 0x000fe200000006ff */
[----:B-1----:R-:W-:-:S07]  /*2d50*/  IMAD.U32 R0, RZ, RZ, UR4 ;  /* 0x00000004ff007e24 */ /* 0x002fce000f8e00ff */
.L_x_49:
[----:B-1----:R1:W2:Y:S02]  /*2d60*/  SYNCS.PHASECHK.TRANS64.TRYWAIT P0, [R0+URZ], R2 ;  /* 0x00000002000075a7 */ /* 0x0022a400080011ff */
[----:B--2---:R-:W-:Y:S05]  /*2d70*/  @!P0 NANOSLEEP.SYNCS 0x989680 ;  /* 0x009896800000895d */ /* 0x004fea0003900000 */
[----:B------:R-:W2:Y:S02]  /*2d80*/  @!P0 SYNCS.PHASECHK.TRANS64 P0, [R0+URZ], R2 ;  /* 0x00000002000085a7 */ /* 0x000ea400080010ff */
[----:B--2---:R-:W-:Y:S05]  /*2d90*/  @P0 EXIT ;  /* 0x000000000000094d */ /* 0x004fea0003800000 */
[----:B------:R-:W-:Y:S05]  /*2da0*/  BRA `(.L_x_49) ;  /* 0xfffffffc00ec7947 */ /* 0x000fea000383ffff */
.L_x_22:
[----:B------:R-:W-:-:S04]  /*2db0*/  UISETP.NE.AND UP0, UPT, UR47, URZ, UPT ;  /* 0x000000ff2f00728c */ /* 0x000fc8000bf05270 */
[----:B------:R-:W-:-:S09]  /*2dc0*/  UISETP.NE.OR UP0, UPT, UR18, 0x1, UP0 ;  /* 0x000000011200788c */ /* 0x000fd20008705670 */
[----:B------:R-:W-:Y:S05]  /*2dd0*/  BRA.U UP0, `(.L_x_50) ;  /* 0x0000000500487547 */ /* 0x000fea000b800000 */
[----:B------:R-:W-:Y:S01]  /*2de0*/  ISETP.GE.U32.AND P2, PT, R0, 0x8, PT ;  /* 0x000000080000780c */ /* 0x000fe20003f46070 */
[----:B------:R-:W-:Y:S01]  /*2df0*/  IMAD.MOV.U32 R12, RZ, RZ, 0x1 ;  /* 0x00000001ff0c7424 */ /* 0x000fe200078e00ff */
[----:B------:R-:W-:Y:S02]  /*2e00*/  CS2R R10, SRZ ;  /* 0x00000000000a7805 */ /* 0x000fe4000001ff00 */
[----:B------:R-:W-:Y:S01]  /*2e10*/  CS2R R8, SRZ ;  /* 0x0000000000087805 */ /* 0x000fe2000001ff00 */
[----:B------:R-:W-:Y:S01]  /*2e20*/  UMOV UR6, 0x400 ;  /* 0x0000040000067882 */ /* 0x000fe20000000000 */
[----:B------:R-:W-:Y:S01]  /*2e30*/  UMOV UR5, URZ ;  /* 0x000000ff00057c82 */ /* 0x000fe20008000000 */
[----:B------:R-:W-:-:S12]  /*2e40*/  ULEA UR6, UR47, UR6, 0x18 ;  /* 0x000000062f067291 */ /* 0x000fd8000f8ec0ff */
.L_x_54:
[----:B------:R-:W-:Y:S02]  /*2e50*/  LEA R2, R8, UR6, 0x3 ;  /* 0x0000000608027c11 */ /* 0x000fe4000f8e18ff */
[----:B------:R-:W-:-:S03]  /*2e60*/  SHF.L.U32 R4, R9, 0x1f, RZ ;  /* 0x0000001f09047819 */ /* 0x000fc600000006ff */
[----:B------:R-:W-:Y:S01]  /*2e70*/  VIADD R5, R2, 0x130 ;  /* 0x0000013002057836 */ /* 0x000fe20000000000 */
[----:B------:R-:W2:Y:S02]  /*2e80*/  SYNCS.PHASECHK.TRANS64.TRYWAIT P0, [R2+URZ+0x120], R4 ;  /* 0x00012004020075a7 */ /* 0x000ea400080011ff */
[----:B--2---:R-:W-:Y:S05]  /*2e90*/  @!P0 BRA `(.L_x_51) ;  /* 0x00000064008c8947 */ /* 0x004fea0003800000 */
.L_x_168:
[----:B------:R-:W-:Y:S01]  /*2ea0*/  ULEA UR4, UR5, UR6, 0x3 ;  /* 0x0000000605047291 */ /* 0x000fe2000f8e18ff */
[----:B--2---:R-:W-:Y:S01]  /*2eb0*/  PRMT R2, RZ, 0x654, R5 ;  /* 0x00000654ff027816 */ /* 0x004fe20000000005 */
[----:B------:R-:W-:Y:S01]  /*2ec0*/  @!P2 IMAD.MOV.U32 R4, RZ, RZ, 0x10 ;  /* 0x00000010ff04a424 */ /* 0x000fe200078e00ff */
[----:B------:R-:W-:Y:S01]  /*2ed0*/  SHF.L.U32 R5, R12, 0x1f, RZ ;  /* 0x0000001f0c057819 */ /* 0x000fe200000006ff */
[----:B------:R-:W-:Y:S01]  /*2ee0*/  UIADD3 UR7, UPT, UPT, UR4, 0xc0, URZ ;  /* 0x000000c004077890 */ /* 0x000fe2000fffe0ff */
[----:B------:R2:W-:Y:S05]  /*2ef0*/  SYNCS.ARRIVE.TRANS64.RED.A1T0 RZ, [R2+URZ], RZ ;  /* 0x000000ff02ff79a7 */ /* 0x0005ea00081004ff */
[----:B------:R-:W-:Y:S01]  /*2f00*/  IMAD.U32 R6, RZ, RZ, UR7 ;  /* 0x00000007ff067e24 */ /* 0x000fe2000f8e00ff */
[----:B------:R-:W3:Y:S04]  /*2f10*/  SYNCS.PHASECHK.TRANS64.TRYWAIT P0, [UR4+0xd0], R5 ;  /* 0x0000d005ff0075a7 */ /* 0x000ee80008001104 */
[----:B------:R-:W-:Y:S01]  /*2f20*/  PRMT R6, R0, 0x654, R6 ;  /* 0x0000065400067816 */ /* 0x000fe20000000006 */
[----:B--23--:R-:W-:Y:S06]  /*2f30*/  @!P0 BRA `(.L_x_52) ;  /* 0x0000006400788947 */ /* 0x00cfec0003800000 */
.L_x_170:
[----:B------:R-:W-:Y:S01]  /*2f40*/  ULEA UR8, UR5, UR6, 0x4 ;  /* 0x0000000605087291 */ /* 0x000fe2000f8e20ff */
[----:B------:R-:W-:Y:S01]  /*2f50*/  SEL R3, R6, R3, !P2 ;  /* 0x0000000306037207 */ /* 0x000fe20005000000 */
[----:B------:R-:W-:Y:S01]  /*2f60*/  UIADD3 UR9, UPT, UPT, UR4, 0xc0, URZ ;  /* 0x000000c004097890 */ /* 0x000fe2000fffe0ff */
[----:B--2---:R-:W-:Y:S01]  /*2f70*/  LEA R2, R11, UR6, 0x3 ;  /* 0x000000060b027c11 */ /* 0x004fe2000f8e18ff */
[----:B------:R-:W-:Y:S01]  /*2f80*/  UIADD3 UR8, UPT, UPT, UR8, 0x150, URZ ;  /* 0x0000015008087890 */ /* 0x000fe2000fffe0ff */
[----:B------:R2:W-:Y:S01]  /*2f90*/  @!P2 SYNCS.ARRIVE.TRANS64.RED RZ, [R3+URZ], R4 ;  /* 0x0000000403ffa9a7 */ /* 0x0005e200080004ff */
[----:B------:R-:W-:Y:S01]  /*2fa0*/  UIADD3 UR4, UPT, UPT, UR5, 0x1, URZ ;  /* 0x0000000105047890 */ /* 0x000fe2000fffe0ff */
[----:B------:R-:W-:-:S03]  /*2fb0*/  VIADD R8, R8, 0x1 ;  /* 0x0000000108087836 */ /* 0x000fc60000000000 */
[----:B------:R-:W-:Y:S02]  /*2fc0*/  UISETP.NE.AND UP0, UPT, UR4, 0x2, UPT ;  /* 0x000000020400788c */ /* 0x000fe4000bf05270 */
[----:B------:R-:W-:Y:S01]  /*2fd0*/  ISETP.NE.AND P0, PT, R8, 0x2, PT ;  /* 0x000000020800780c */ /* 0x000fe20003f05270 */
[----:B------:R-:W-:Y:S06]  /*2fe0*/  UGETNEXTWORKID.BROADCAST [UR8], [UR9] ;  /* 0x00000000080073ca */ /* 0x000fec0008000100 */
[----:B------:R-:W-:Y:S02]  /*2ff0*/  USEL UR7, URZ, 0x1, UP0 ;  /* 0x00000001ff077887 */ /* 0x000fe40008000000 */
[----:B------:R-:W-:-:S04]  /*3000*/  USEL UR5, UR4, URZ, UP0 ;  /* 0x000000ff04057287 */ /* 0x000fc80008000000 */
[----:B------:R-:W-:Y:S02]  /*3010*/  LOP3.LUT R12, R12, UR7, RZ, 0x3c, !PT ;  /* 0x000000070c0c7c12 */ /* 0x000fe4000f8e3cff */
[----:B--2---:R-:W-:-:S04]  /*3020*/  SHF.L.U32 R4, R10, 0x1f, RZ ;  /* 0x0000001f0a047819 */ /* 0x004fc800000006ff */
[----:B------:R-:W2:Y:S02]  /*3030*/  SYNCS.PHASECHK.TRANS64.TRYWAIT P1, [R2+URZ+0xc0], R4 ;  /* 0x0000c004020075a7 */ /* 0x000ea400080211ff */
[----:B--2---:R-:W-:Y:S05]  /*3040*/  @!P1 BRA `(.L_x_53) ;  /* 0x00000064004c9947 */ /* 0x004fea0003800000 */
.L_x_171:
[C---:B--2---:R-:W-:Y:S01]  /*3050*/  LEA R4, R11.reuse, UR6, 0x4 ;  /* 0x000000060b047c11 */ /* 0x044fe2000f8e20ff */
[----:B------:R-:W-:Y:S01]  /*3060*/  VIADD R2, R2, 0xd0 ;  /* 0x000000d002027836 */ /* 0x000fe20000000000 */
[----:B------:R-:W-:Y:S01]  /*3070*/  SEL R8, R8, RZ, P0 ;  /* 0x000000ff08087207 */ /* 0x000fe20000000000 */
[----:B------:R-:W-:-:S03]  /*3080*/  VIADD R11, R11, 0x1 ;  /* 0x000000010b0b7836 */ /* 0x000fc60000000000 */
[----:B------:R-:W2:Y:S01]  /*3090*/  LDS.128 R4, [R4+0x150] ;  /* 0x0001500004047984 */ /* 0x000ea20000000c00 */
[----:B------:R-:W-:Y:S02]  /*30a0*/  PRMT R2, RZ, 0x654, R2 ;  /* 0x00000654ff027816 */ /* 0x000fe40000000002 */
[C---:B------:R-:W-:Y:S01]  /*30b0*/  ISETP.NE.AND P1, PT, R11.reuse, 0x2, PT ;  /* 0x000000020b00780c */ /* 0x040fe20003f25270 */
[----:B------:R-:W-:Y:S01]  /*30c0*/  @!PT LDS RZ, [RZ] ;  /* 0x00000000fffff984 */ /* 0x000fe20000000800 */
[----:B------:R-:W-:Y:S01]  /*30d0*/  @!PT LDS RZ, [RZ] ;  /* 0x00000000fffff984 */ /* 0x000fe20000000800 */
[----:B------:R-:W-:Y:S01]  /*30e0*/  @!PT LDS RZ, [RZ] ;  /* 0x00000000fffff984 */ /* 0x000fe20000000800 */
[----:B------:R-:W-:Y:S01]  /*30f0*/  @!PT LDS RZ, [RZ] ;  /* 0x00000000fffff984 */ /* 0x000fe20000000800 */
[----:B------:R3:W-:Y:S06]  /*3100*/  MEMBAR.ALL.CTA ;  /* 0x0000000000007992 */ /* 0x0007ec0000008000 */
[----:B---3--:R-:W3:Y:S01]  /*3110*/  FENCE.VIEW.ASYNC.S ;  /* 0x00000000000073c6 */ /* 0x008ee20000000000 */
[----:B------:R-:W-:Y:S01]  /*3120*/  SEL R11, R11, RZ, P1 ;  /* 0x000000ff0b0b7207 */ /* 0x000fe20000800000 */
[----:B---3--:R3:W-:Y:S01]  /*3130*/  SYNCS.ARRIVE.TRANS64.RED.A1T0 RZ, [R2+URZ], RZ ;  /* 0x000000ff02ff79a7 */ /* 0x0087e200081004ff */
[----:B--2---:R-:W-:-:S02]  /*3140*/  LOP3.LUT P3, RZ, R6, 0x1, RZ, 0xc0, !PT ;  /* 0x0000000106ff7812 */ /* 0x004fc4000786c0ff */
[----:B------:R-:W-:-:S04]  /*3150*/  SEL R4, RZ, 0x1, P1 ;  /* 0x00000001ff047807 */ /* 0x000fc80000800000 */
[----:B------:R-:W-:Y:S02]  /*3160*/  LOP3.LUT R10, R10, R4, RZ, 0x3c, !PT ;  /* 0x000000040a0a7212 */ /* 0x000fe400078e3cff */
[----:B---3--:R-:W-:-:S04]  /*3170*/  SEL R2, RZ, 0x1, P0 ;  /* 0x00000001ff027807 */ /* 0x008fc80000000000 */
[----:B------:R-:W-:Y:S01]  /*3180*/  LOP3.LUT R9, R9, R2, RZ, 0x3c, !PT ;  /* 0x0000000209097212 */ /* 0x000fe200078e3cff */
[----:B------:R-:W-:Y:S06]  /*3190*/  @P3 BRA `(.L_x_54) ;  /* 0xfffffffc002c3947 */ /* 0x000fec000383ffff */
[----:B------:R-:W-:Y:S01]  /*31a0*/  ULEA UR4, UR5, UR6, 0x3 ;  /* 0x0000000605047291 */ /* 0x000fe2000f8e18ff */
[----:B------:R-:W-:-:S08]  /*31b0*/  SHF.L.U32 R2, R12, 0x1f, RZ ;  /* 0x0000001f0c027819 */ /* 0x000fd000000006ff */
[----:B------:R-:W2:Y:S02]  /*31c0*/  SYNCS.PHASECHK.TRANS64 P0, [UR4+0xd0], R2 ;  /* 0x0000d002ff0075a7 */ /* 0x000ea40008001004 */
[----:B--2---:R-:W-:Y:S05]  /*31d0*/  @P0 BRA `(.L_x_55) ;  /* 0x0000000000080947 */ /* 0x004fea0003800000 */
[----:B------:R-:W2:Y:S02]  /*31e0*/  SYNCS.PHASECHK.TRANS64.TRYWAIT P0, [UR4+0xd0], R2 ;  /* 0x0000d002ff0075a7 */ /* 0x000ea40008001104 */
[----:B--2---:R-:W-:Y:S05]  /*31f0*/  @!P0 BRA `(.L_x_56) ;  /* 0x0000006000f48947 */ /* 0x004fea0003800000 */
.L_x_55:
[----:B------:R-:W-:-:S04]  /*3200*/  UIADD3 UR7, UPT, UPT, UR5, 0x1, URZ ;  /* 0x0000000105077890 */ /* 0x000fc8000fffe0ff */
[----:B------:R-:W-:-:S04]  /*3210*/  UISETP.NE.AND UP0, UPT, UR7, 0x2, UPT ;  /* 0x000000020700788c */ /* 0x000fc8000bf05270 */
[----:B------:R-:W-:Y:S02]  /*3220*/  USEL UR8, URZ, 0x1, UP0 ;  /* 0x00000001ff087887 */ /* 0x000fe40008000000 */
[----:B------:R-:W-:-:S04]  /*3230*/  USEL UR7, UR7, URZ, UP0 ;  /* 0x000000ff07077287 */ /* 0x000fc80008000000 */
[----:B------:R-:W-:Y:S01]  /*3240*/  ULEA UR7, UR7, UR6, 0x3 ;  /* 0x0000000607077291 */ /* 0x000fe2000f8e18ff */
[----:B--2---:R-:W-:-:S04]  /*3250*/  LOP3.LUT R2, R12, UR8, RZ, 0x3c, !PT ;  /* 0x000000080c027c12 */ /* 0x004fc8000f8e3cff */
[----:B------:R-:W-:-:S04]  /*3260*/  SHF.L.U32 R0, R2, 0x1f, RZ ;  /* 0x0000001f02007819 */ /* 0x000fc800000006ff */
[----:B------:R-:W2:Y:S02]  /*3270*/  SYNCS.PHASECHK.TRANS64 P0, [UR7+0xd0], R0 ;  /* 0x0000d000ff0075a7 */ /* 0x000ea40008001007 */
[----:B-12---:R-:W-:Y:S05]  /*3280*/  @P0 EXIT ;  /* 0x000000000000094d */ /* 0x006fea0003800000 */
[----:B------:R-:W-:Y:S02]  /*3290*/  SHF.L.U32 R2, R2, 0x1f, RZ ;  /* 0x0000001f02027819 */ /* 0x000fe400000006ff */
[----:B------:R-:W-:-:S07]  /*32a0*/  MOV R0, UR7 ;  /* 0x0000000700007c02 */ /* 0x000fce0008000f00 */
.L_x_57:
[----:B-1----:R1:W2:Y:S02]  /*32b0*/  SYNCS.PHASECHK.TRANS64.TRYWAIT P0, [R0+URZ+0xd0], R2 ;  /* 0x0000d002000075a7 */ /* 0x0022a400080011ff */
[----:B--2---:R-:W-:Y:S05]  /*32c0*/  @!P0 NANOSLEEP.SYNCS 0x989680 ;  /* 0x009896800000895d */ /* 0x004fea0003900000 */
[----:B------:R-:W2:Y:S02]  /*32d0*/  @!P0 SYNCS.PHASECHK.TRANS64 P0, [R0+URZ+0xd0], R2 ;  /* 0x0000d002000085a7 */ /* 0x000ea400080010ff */
[----:B--2---:R-:W-:Y:S05]  /*32e0*/  @P0 EXIT ;  /* 0x000000000000094d */ /* 0x004fea0003800000 */
[----:B------:R-:W-:Y:S05]  /*32f0*/  BRA `(.L_x_57) ;  /* 0xfffffffc00ec7947 */ /* 0x000fea000383ffff */
.L_x_50:
[----:B------:R-:W-:Y:S05]  /*3300*/  BRA.U UP5, `(.L_x_58) ;  /* 0x0000001105d87547 */ /* 0x000fea000b800000 */
[----:B------:R-:W-:Y:S01]  /*3310*/  UMOV UR4, 0x40 ;  /* 0x0000004000047882 */ /* 0x000fe20000000000 */
[----:B------:R-:W-:Y:S01]  /*3320*/  NOP ;  /* 0x0000000000007918 */ /* 0x000fe20000000000 */
[----:B------:R-:W-:Y:S01]  /*3330*/  ULEA UR5, UR47, UR4, 0x18 ;  /* 0x000000042f057291 */ /* 0x000fe2000f8ec0ff */
[----:B------:R-:W-:Y:S02]  /*3340*/  UMOV UR6, 0x400 ;  /* 0x0000040000067882 */ /* 0x000fe40000000000 */
[----:B------:R-:W-:-:S06]  /*3350*/  ULEA UR6, UR47, UR6, 0x18 ;  /* 0x000000062f067291 */ /* 0x000fcc000f8ec0ff */
[----:B------:R-:W2:Y:S02]  /*3360*/  LDS.U8 R0, [UR5+0x1c] ;  /* 0x00001c05ff007984 */ /* 0x000ea40008000000 */
[----:B--2---:R-:W-:-:S13]  /*3370*/  ISETP.NE.AND P0, PT, R0, RZ, PT ;  /* 0x000000ff0000720c */ /* 0x004fda0003f05270 */
[----:B------:R-:W-:Y:S05]  /*3380*/  @P0 BRA `(.L_x_59) ;  /* 0x0000000400080947 */ /* 0x000fea0003800000 */
[----:B------:R-:W-:Y:S02]  /*3390*/  UISETP.NE.U32.AND UP1, UPT, UR48, 0x1, UPT ;  /* 0x000000013000788c */ /* 0x000fe4000bf25070 */
[----:B------:R-:W-:-:S07]  /*33a0*/  UIADD3 UR7, UPT, UPT, UR5, 0x8, URZ ;  /* 0x0000000805077890 */ /* 0x000fce000fffe0ff */
[----:B------:R-:W-:Y:S05]  /*33b0*/  BRA.U !UP1, `(.L_x_60) ;  /* 0x00000001099c7547 */ /* 0x000fea000b800000 */
[----:B------:R-:W-:Y:S01]  /*33c0*/  ELECT P0, URZ, PT ;  /* 0x0000000000ff782f */ /* 0x000fe20003800000 */
[----:B------:R-:W-:-:S12]  /*33d0*/  BSSY B0, `(.L_x_60) ;  /* 0x0000025000007945 */ /* 0x000fd80003800000 */
[----:B------:R-:W-:Y:S05]  /*33e0*/  @!P0 BRA `(.L_x_61) ;  /* 0x00000000008c8947 */ /* 0x000fea0003800000 */
[----:B------:R-:W-:-:S05]  /*33f0*/  UMOV UR4, 0x10 ;  /* 0x0000001000047882 */ /* 0x000fca0000000000 */
[----:B------:R-:W-:Y:S04]  /*3400*/  DEPBAR.LE SB2, 0x36 ;  /* 0x0000ad800000791a */ /* 0x000fe80000000000 */
[----:B------:R-:W2:Y:S02]  /*3410*/  UTCATOMSWS.2CTA.FIND_AND_SET.ALIGN UP0, UR4, UR4 ;  /* 0x00000004000475e3 */ /* 0x000ea40008200800 */
[----:B--2---:R-:W-:Y:S01]  /*3420*/  MOV R10, UR4 ;  /* 0x00000004000a7c02 */ /* 0x004fe20008000f00 */
[----:B------:R-:W-:Y:S06]  /*3430*/  BRA.U UP0, `(.L_x_62) ;  /* 0x0000000100187547 */ /* 0x000fec000b800000 */
.L_x_63:
[----:B------:R-:W-:Y:S05]  /*3440*/  NANOSLEEP 0x64 ;  /* 0x000000640000795d */ /* 0x000fea0003800000 */
[----:B------:R-:W-:-:S05]  /*3450*/  UMOV UR4, 0x10 ;  /* 0x0000001000047882 */ /* 0x000fca0000000000 */
[----:B------:R-:W-:Y:S04]  /*3460*/  DEPBAR.LE SB2, 0x36 ;  /* 0x0000ad800000791a */ /* 0x000fe80000000000 */
[----:B------:R-:W2:Y:S02]  /*3470*/  UTCATOMSWS.2CTA.FIND_AND_SET.ALIGN UP0, UR4, UR4 ;  /* 0x00000004000475e3 */ /* 0x000ea40008200800 */
[----:B--2---:R-:W-:Y:S01]  /*3480*/  MOV R10, UR4 ;  /* 0x00000004000a7c02 */ /* 0x004fe20008000f00 */
[----:B------:R-:W-:Y:S05]  /*3490*/  BRA.U !UP0, `(.L_x_63) ;  /* 0xfffffffd08e87547 */ /* 0x000fea000b83ffff */
.L_x_62:
[----:B------:R-:W2:Y:S01]  /*34a0*/  LDS R6, [UR5+0x10] ;  /* 0x00001005ff067984 */ /* 0x000ea20008000800 */
[----:B------:R-:W-:Y:S01]  /*34b0*/  IMAD.U32 R0, RZ, RZ, UR6 ;  /* 0x00000006ff007e24 */ /* 0x000fe2000f8e00ff */
[----:B------:R-:W-:-:S03]  /*34c0*/  MOV R4, UR49 ;  /* 0x0000003100047c02 */ /* 0x000fc60008000f00 */
[----:B------:R-:W-:Y:S01]  /*34d0*/  VIADD R0, R0, 0x170 ;  /* 0x0000017000007836 */ /* 0x000fe20000000000 */
[----:B--2---:R-:W-:-:S04]  /*34e0*/  SHF.L.U32 R6, R6, 0x1f, RZ ;  /* 0x0000001f06067819 */ /* 0x004fc800000006ff */
[----:B------:R-:W2:Y:S02]  /*34f0*/  SYNCS.PHASECHK.TRANS64.TRYWAIT P0, [UR5+0x8], R6 ;  /* 0x00000806ff0075a7 */ /* 0x000ea40008001105 */
[----:B--2---:R-:W-:Y:S05]  /*3500*/  @P0 BRA `(.L_x_64) ;  /* 0x0000000000080947 */ /* 0x004fea0003800000 */
[----:B------:R-:W2:Y:S02]  /*3510*/  SYNCS.PHASECHK.TRANS64.TRYWAIT P0, [UR5+0x8], R6 ;  /* 0x00000806ff0075a7 */ /* 0x000ea40008001105 */
[----:B--2---:R-:W-:Y:S05]  /*3520*/  @!P0 BRA `(.L_x_65) ;  /* 0x0000006000408947 */ /* 0x004fea0003800000 */
.L_x_64:
[----:B------:R-:W-:Y:S01]  /*3530*/  PRMT R4, R4, 0x654, R0 ;  /* 0x0000065404047816 */ /* 0x000fe20000000000 */
[----:B------:R-:W-:Y:S01]  /*3540*/  HFMA2 R0, -RZ, RZ, 0, 5.9604644775390625e-08 ;  /* 0x00000001ff007431 */ /* 0x000fe200000001ff */
[----:B------:R-:W-:Y:S01]  /*3550*/  UPRMT UR4, UR49, 0x654, UR7 ;  /* 0x0000065431047896 */ /* 0x000fe20008000007 */
[----:B------:R-:W-:Y:S02]  /*3560*/  IMAD.MOV.U32 R8, RZ, RZ, 0xffff ;  /* 0x0000ffffff087424 */ /* 0x000fe400078e00ff */
[----:B--2---:R-:W-:Y:S02]  /*3570*/  IMAD.MOV.U32 R6, RZ, RZ, 0x4 ;  /* 0x00000004ff067424 */ /* 0x004fe400078e00ff */
[----:B------:R-:W-:Y:S01]  /*3580*/  IMAD.SHL.U32 R9, R10, 0x20, RZ ;  /* 0x000000200a097824 */ /* 0x000fe200078e00ff */
[----:B------:R-:W-:Y:S02]  /*3590*/  MOV R5, UR4 ;  /* 0x0000000400057c02 */ /* 0x000fe40008000f00 */
[-C--:B------:R-:W-:Y:S01]  /*35a0*/  SHF.L.U32 R8, R8, R10.reuse, RZ ;  /* 0x0000000a08087219 */ /* 0x080fe200000006ff */
[----:B------:R2:W-:Y:S01]  /*35b0*/  SYNCS.ARRIVE.TRANS64.RED RZ, [UR4], R6 ;  /* 0x00000006ffff79a7 */ /* 0x0005e20008000404 */
[----:B------:R-:W-:Y:S01]  /*35c0*/  SHF.L.U32 R7, R0, R10, RZ ;  /* 0x0000000a00077219 */ /* 0x000fe200000006ff */
[----:B------:R2:W-:Y:S04]  /*35d0*/  STS [UR6+0x170], R9 ;  /* 0x00017009ff007988 */ /* 0x0005e80008000806 */
[----:B------:R2:W-:Y:S04]  /*35e0*/  STAS [R4.64], R10 ;  /* 0x0000000a04007dbd */ /* 0x0005e8000c0008ff */
[----:B------:R2:W-:Y:S04]  /*35f0*/  ATOMS.OR RZ, [UR5+0x14], R8 ;  /* 0x00001408ffff798c */ /* 0x0005e8000b000005 */
[----:B------:R2:W-:Y:S04]  /*3600*/  ATOMS.OR RZ, [UR5+0x18], R7 ;  /* 0x00001807ffff798c */ /* 0x0005e8000b000005 */
[----:B------:R2:W-:Y:S02]  /*3610*/  ATOMS.XOR RZ, [UR5+0x10], R0 ;  /* 0x00001000ffff798c */ /* 0x0005e4000b800005 */
.L_x_61:
[----:B-1----:R-:W-:Y:S05]  /*3620*/  BSYNC B0 ;  /* 0x0000000000007941 */ /* 0x002fea0003800000 */
.L_x_60:
[----:B------:R-:W-:Y:S05]  /*3630*/  BRA.U UP1, `(.L_x_66) ;  /* 0x00000001016c7547 */ /* 0x000fea000b800000 */
[----:B------:R-:W-:-:S03]  /*3640*/  UMOV UR4, 0xffffffff ;  /* 0xffffffff00047882 */ /* 0x000fc60000000000 */
[----:B------:R-:W-:Y:S05]  /*3650*/  BRA.DIV UR4, `(.L_x_67) ;  /* 0x00000062040c7947 */ /* 0x000fea000b800000 */
[----:B------:R-:W-:-:S13]  /*3660*/  ELECT P6, URZ, PT ;  /* 0x0000000000ff782f */ /* 0x000fda00038c0000 */
.L_x_175:
[----:B------:R-:W-:Y:S05]  /*3670*/  @!P6 BRA `(.L_x_66) ;  /* 0x00000000005ce947 */ /* 0x000fea0003800000 */
[----:B--2---:R-:W2:Y:S02]  /*3680*/  LDS R4, [UR5+0x10] ;  /* 0x00001005ff047984 */ /* 0x004ea40008000800 */
[----:B--2---:R-:W-:-:S04]  /*3690*/  SHF.L.U32 R4, R4, 0x1f, RZ ;  /* 0x0000001f04047819 */ /* 0x004fc800000006ff */
[----:B------:R-:W2:Y:S02]  /*36a0*/  SYNCS.PHASECHK.TRANS64.TRYWAIT P0, [UR5+0x8], R4 ;  /* 0x00000804ff0075a7 */ /* 0x000ea40008001105 */
[----:B--2---:R-:W-:Y:S05]  /*36b0*/  @P0 BRA `(.L_x_68) ;  /* 0x0000000000080947 */ /* 0x004fea0003800000 */
[----:B------:R-:W2:Y:S02]  /*36c0*/  SYNCS.PHASECHK.TRANS64.TRYWAIT P0, [UR5+0x8], R4 ;  /* 0x00000804ff0075a7 */ /* 0x000ea40008001105 */
[----:B--2---:R-:W-:Y:S05]  /*36d0*/  @!P0 BRA `(.L_x_69) ;  /* 0x00000060000c8947 */ /* 0x004fea0003800000 */
.L_x_68:
[----:B------:R-:W3:Y:S01]  /*36e0*/  LDS R6, [UR6+0x170] ;  /* 0x00017006ff067984 */ /* 0x000ee20008000800 */
[----:B--2---:R-:W-:Y:S02]  /*36f0*/  HFMA2 R0, -RZ, RZ, 0, 5.9604644775390625e-08 ;  /* 0x00000001ff007431 */ /* 0x004fe400000001ff */
[----:B------:R-:W-:Y:S01]  /*3700*/  IMAD.MOV.U32 R4, RZ, RZ, 0xffff ;  /* 0x0000ffffff047424 */ /* 0x000fe200078e00ff */
[----:B------:R-:W-:Y:S01]  /*3710*/  UPRMT UR4, UR49, 0x654, UR7 ;  /* 0x0000065431047896 */ /* 0x000fe20008000007 */
[----:B---3--:R-:W-:-:S03]  /*3720*/  IMAD.SHL.U32 R5, R6, 0x20, RZ ;  /* 0x0000002006057824 */ /* 0x008fc600078e00ff */
[-C--:B------:R-:W-:Y:S02]  /*3730*/  SHF.L.U32 R4, R4, R6.reuse, RZ ;  /* 0x0000000604047219 */ /* 0x080fe400000006ff */
[----:B------:R-:W-:Y:S01]  /*3740*/  SHF.L.U32 R6, R0, R6, RZ ;  /* 0x0000000600067219 */ /* 0x000fe200000006ff */
[----:B------:R3:W-:Y:S04]  /*3750*/  STS [UR6+0x170], R5 ;  /* 0x00017005ff007988 */ /* 0x0007e80008000806 */
[----:B------:R3:W-:Y:S04]  /*3760*/  ATOMS.OR RZ, [UR5+0x14], R4 ;  /* 0x00001404ffff798c */ /* 0x0007e8000b000005 */
[----:B------:R3:W-:Y:S01]  /*3770*/  ATOMS.OR RZ, [UR5+0x18], R6 ;  /* 0x00001806ffff798c */ /* 0x0007e2000b000005 */
[----:B------:R-:W-:Y:S03]  /*3780*/  SYNCS.ARRIVE.TRANS64.RED.A1T0 RZ, [UR4], RZ ;  /* 0x000000ffffff79a7 */ /* 0x000fe60008100404 */
[----:B------:R3:W-:Y:S01]  /*3790*/  ATOMS.XOR RZ, [UR5+0x10], R0 ;  /* 0x00001000ffff798c */ /* 0x0007e2000b800005 */
[----:B------:R-:W-:Y:S05]  /*37a0*/  BRA `(.L_x_66) ;  /* 0x0000000000107947 */ /* 0x000fea0003800000 */
.L_x_59:
[----:B------:R-:W-:Y:S02]  /*37b0*/  MOV R0, 0xffffffff ;  /* 0xffffffff00007802 */ /* 0x000fe40000000f00 */
[----:B------:R-:W-:-:S03]  /*37c0*/  MOV R4, 0x37f0 ;  /* 0x000037f000047802 */ /* 0x000fc60000000f00 */
[----:B------:R2:W-:Y:S04]  /*37d0*/  STS [UR6+0x170], R0 ;  /* 0x00017000ff007988 */ /* 0x0005e80008000806 */
[----:B-12--5:R-:W-:Y:S05]  /*37e0*/  CALL.REL.NOINC `($__internal_1_$__cuda_sm10x_tcgen05_guardrail_trap_phase_invalid_during_alloc) ;  /* 0x0000006400e07944 */ /* 0x026fea0003c00000 */
.L_x_66:
[----:B------:R-:W-:Y:S05]  /*37f0*/  WARPSYNC.ALL ;  /* 0x0000000000007948 */ /* 0x000fea0003800000 */
[----:B------:R-:W4:Y:S01]  /*3800*/  S2UR UR4, SR_CgaCtaId ;  /* 0x00000000000479c3 */ /* 0x000f220000008800 */
[----:B------:R-:W-:Y:S01]  /*3810*/  UMOV UR26, 0x400 ;  /* 0x00000400001a7882 */ /* 0x000fe20000000000 */
[----:B------:R-:W-:-:S06]  /*3820*/  NOP ;  /* 0x0000000000007918 */ /* 0x000fcc0000000000 */
[----:B------:R-:W-:Y:S06]  /*3830*/  BAR.ARV 0x6, 0xa0 ;  /* 0x0182800000007b1d */ /* 0x000fec0000002000 */
[----:B------:R-:W1:Y:S01]  /*3840*/  LDCU UR6, c[0x0][0x38c] ;  /* 0x00007180ff0677ac */ /* 0x000e620008000800 */
[----:B------:R-:W-:Y:S01]  /*3850*/  LOP3.LUT R3, R3, 0xffff, RZ, 0xc0, !PT ;  /* 0x0000ffff03037812 */ /* 0x000fe200078ec0ff */
[----:B--2---:R-:W-:Y:S01]  /*3860*/  IMAD.MOV.U32 R9, RZ, RZ, 0x1 ;  /* 0x00000001ff097424 */ /* 0x004fe200078e00ff */
[----:B------:R-:W-:Y:S01]  /*3870*/  LOP3.LUT R2, R2, 0xffff, RZ, 0xc0, !PT ;  /* 0x0000ffff02027812 */ /* 0x000fe200078ec0ff */
[----:B------:R-:W-:Y:S01]  /*3880*/  IMAD.MOV.U32 R8, RZ, RZ, RZ ;  /* 0x000000ffff087224 */ /* 0x000fe200078e00ff */
[----:B------:R-:W-:Y:S01]  /*3890*/  R2UR UR28, R3 ;  /* 0x00000000031c72ca */ /* 0x000fe200000e0000 */
[----:B------:R-:W-:Y:S01]  /*38a0*/  UMOV UR32, URZ ;  /* 0x000000ff00207c82 */ /* 0x000fe20008000000 */
[----:B------:R-:W-:-:S02]  /*38b0*/  R2UR UR42, R2 ;  /* 0x00000000022a72ca */ /* 0x000fc400000e0000 */
[----:B------:R-:W-:Y:S01]  /*38c0*/  CS2R R2, SRZ ;  /* 0x0000000000027805 */ /* 0x000fe2000001ff00 */
[----:B------:R-:W-:Y:S01]  /*38d0*/  UMOV UR23, URZ ;  /* 0x000000ff00177c82 */ /* 0x000fe20008000000 */
[----:B----4-:R-:W-:Y:S01]  /*38e0*/  ULEA UR26, UR4, UR26, 0x18 ;  /* 0x0000001a041a7291 */ /* 0x010fe2000f8ec0ff */
[----:B------:R-:W-:Y:S01]  /*38f0*/  UMOV UR22, URZ ;  /* 0x000000ff00167c82 */ /* 0x000fe20008000000 */
[----:B------:R-:W-:Y:S02]  /*3900*/  UISETP.NE.AND UP3, UPT, UR48, URZ, UPT ;  /* 0x000000ff3000728c */ /* 0x000fe4000bf65270 */
[----:B------:R-:W-:Y:S02]  /*3910*/  UIADD3 UR5, UPT, UPT, UR26, 0x4300, URZ ;  /* 0x000043001a057890 */ /* 0x000fe4000fffe0ff */
[----:B------:R-:W-:-:S03]  /*3920*/  UIADD3 UR4, UPT, UPT, UR26, 0x12300, URZ ;  /* 0x000123001a047890 */ /* 0x000fc6000fffe0ff */
[----:B---3--:R-:W2:Y:S01]  /*3930*/  LDS R0, [UR26+0x170] ;  /* 0x0001701aff007984 */ /* 0x008ea20008000800 */
[----:B-1----:R-:W-:Y:S02]  /*3940*/  UIADD3 UR6, UPT, UPT, UR6, 0x3f, URZ ;  /* 0x0000003f06067890 */ /* 0x002fe4000fffe0ff */
[----:B------:R-:W-:Y:S02]  /*3950*/  USHF.R.U32.HI UR5, URZ, 0x4, UR5 ;  /* 0x00000004ff057899 */ /* 0x000fe40008011605 */
[----:B------:R-:W-:Y:S02]  /*3960*/  USHF.R.S32.HI UR33, URZ, 0x1f, UR6 ;  /* 0x0000001fff217899 */ /* 0x000fe40008011406 */
[----:B------:R-:W-:Y:S02]  /*3970*/  USHF.R.U32.HI UR4, URZ, 0x4, UR4 ;  /* 0x00000004ff047899 */ /* 0x000fe40008011604 */
[----:B------:R-:W-:Y:S02]  /*3980*/  ULEA.HI UR33, UR33, UR6, URZ, 0x6 ;  /* 0x0000000621217291 */ /* 0x000fe4000f8f30ff */
[----:B------:R-:W-:-:S02]  /*3990*/  ULOP3.LUT UR5, UR5, 0x3fff, URZ, 0xc0, !UPT ;  /* 0x00003fff05057892 */ /* 0x000fc4000f8ec0ff */
[----:B------:R-:W-:Y:S02]  /*39a0*/  USHF.R.S32.HI UR33, URZ, 0x6, UR33 ;  /* 0x00000006ff217899 */ /* 0x000fe40008011421 */
[----:B------:R-:W-:Y:S02]  /*39b0*/  ULOP3.LUT UR30, UR4, 0x3fff, URZ, 0xc0, !UPT ;  /* 0x00003fff041e7892 */ /* 0x000fe4000f8ec0ff */
[----:B------:R-:W-:Y:S01]  /*39c0*/  UISETP.LT.AND UP0, UPT, UR33, 0x1, UPT ;  /* 0x000000012100788c */ /* 0x000fe2000bf01270 */
[----:B------:R-:W-:Y:S01]  /*39d0*/  UMOV UR40, 0x0 ;  /* 0x0000000000287882 */ /* 0x000fe20000000000 */
[----:B------:R-:W-:Y:S01]  /*39e0*/  UMOV UR41, 0x8200010 ;  /* 0x0820001000297882 */ /* 0x000fe20000000000 */
[----:B------:R-:W-:Y:S02]  /*39f0*/  ULOP3.LUT UR29, UR5, 0x10000, URZ, 0xfc, !UPT ;  /* 0x00010000051d7892 */ /* 0x000fe4000f8efcff */
[----:B------:R-:W-:Y:S02]  /*3a00*/  ULOP3.LUT UR30, UR30, 0x10000, URZ, 0xfc, !UPT ;  /* 0x000100001e1e7892 */ /* 0x000fe4000f8efcff */
[----:B------:R-:W-:Y:S01]  /*3a10*/  USEL UR43, UR33, 0x1, !UP0 ;  /* 0x00000001212b7887 */ /* 0x000fe2000c000000 */
[----:B------:R-:W-:Y:S01]  /*3a20*/  UMOV UR38, 0x0 ;  /* 0x0000000000267882 */ /* 0x000fe20000000000 */
[----:B------:R-:W-:Y:S01]  /*3a30*/  UMOV UR39, 0x8200010 ;  /* 0x0820001000277882 */ /* 0x000fe20000000000 */
[----:B------:R-:W-:Y:S01]  /*3a40*/  UMOV UR36, 0x0 ;  /* 0x0000000000247882 */ /* 0x000fe20000000000 */
[----:B------:R-:W-:Y:S01]  /*3a50*/  UMOV UR37, 0x8200010 ;  /* 0x0820001000257882 */ /* 0x000fe20000000000 */
[----:B------:R-:W-:Y:S01]  /*3a60*/  UMOV UR34, 0x0 ;  /* 0x0000000000227882 */ /* 0x000fe20000000000 */
[----:B------:R-:W-:Y:S01]  /*3a70*/  UMOV UR35, 0x8200010 ;  /* 0x0820001000237882 */ /* 0x000fe20000000000 */
[----:B--2---:R-:W-:-:S15]  /*3a80*/  R2UR UR44, R0 ;  /* 0x00000000002c72ca */ /* 0x004fde00000e0000 */
.L_x_77:
[C---:B------:R-:W-:Y:S02]  /*3a90*/  LEA R0, R8.reuse, UR26, 0x3 ;  /* 0x0000001a08007c11 */ /* 0x040fe4000f8e18ff */
[----:B------:R-:W-:Y:S02]  /*3aa0*/  SHF.L.U32 R4, R3, 0x1f, RZ ;  /* 0x0000001f03047819 */ /* 0x000fe400000006ff */
[----:B------:R-:W-:Y:S02]  /*3ab0*/  LEA R5, R8, UR26, 0x4 ;  /* 0x0000001a08057c11 */ /* 0x000fe4000f8e20ff */
[----:B------:R-:W1:Y:S02]  /*3ac0*/  SYNCS.PHASECHK.TRANS64.TRYWAIT P0, [R0+URZ+0xc0], R4 ;  /* 0x0000c004000075a7 */ /* 0x000e6400080011ff */
[----:B-1-3--:R-:W-:Y:S05]  /*3ad0*/  @!P0 BRA `(.L_x_70) ;  /* 0x0000005c00248947 */ /* 0x00afea0003800000 */
.L_x_176:
[----:B-1----:R-:W1:Y:S01]  /*3ae0*/  LDS.128 R4, [R5+0x150] ;  /* 0x0001500005047984 */ /* 0x002e620000000c00 */
[----:B------:R-:W-:Y:S02]  /*3af0*/  VIADD R0, R0, 0xd0 ;  /* 0x000000d000007836 */ /* 0x000fe40000000000 */
[----:B------:R-:W-:Y:S01]  /*3b00*/  VIADD R8, R8, 0x1 ;  /* 0x0000000108087836 */ /* 0x000fe20000000000 */
[----:B------:R-:W-:Y:S01]  /*3b10*/  @!PT LDS RZ, [RZ] ;  /* 0x00000000fffff984 */ /* 0x000fe20000000800 */
[----:B------:R-:W-:Y:S01]  /*3b20*/  @!PT LDS RZ, [RZ] ;  /* 0x00000000fffff984 */ /* 0x000fe20000000800 */
[----:B------:R-:W-:Y:S01]  /*3b30*/  @!PT LDS RZ, [RZ] ;  /* 0x00000000fffff984 */ /* 0x000fe20000000800 */
[----:B------:R-:W-:Y:S01]  /*3b40*/  @!PT LDS RZ, [RZ] ;  /* 0x00000000fffff984 */ /* 0x000fe20000000800 */
[----:B------:R2:W-:Y:S06]  /*3b50*/  MEMBAR.ALL.CTA ;  /* 0x0000000000007992 */ /* 0x0005ec0000008000 */
[----:B--2---:R-:W2:Y:S01]  /*3b60*/  FENCE.VIEW.ASYNC.S ;  /* 0x00000000000073c6 */ /* 0x004ea20000000000 */
[----:B------:R-:W-:-:S04]  /*3b70*/  PRMT R0, RZ, 0x654, R0 ;  /* 0x00000654ff007816 */ /* 0x000fc80000000000 */
[----:B--2---:R2:W-:Y:S01]  /*3b80*/  SYNCS.ARRIVE.TRANS64.RED.A1T0 RZ, [R0+URZ], RZ ;  /* 0x000000ff00ff79a7 */ /* 0x0045e200081004ff */
[----:B-1----:R-:W-:Y:S01]  /*3b90*/  LOP3.LUT P1, RZ, R6, 0x1, RZ, 0xc0, !PT ;  /* 0x0000000106ff7812 */ /* 0x002fe2000782c0ff */
[----:B--2---:R-:W-:-:S12]  /*3ba0*/  BRA.U UP3, `(.L_x_71) ;  /* 0x0000000503087547 */ /* 0x004fd8000b800000 */
[----:B------:R-:W1:Y:S01]  /*3bb0*/  LDCU UR4, c[0x0][0x38c] ;  /* 0x00007180ff0477ac */ /* 0x000e620008000800 */
[----:B------:R-:W-:Y:S02]  /*3bc0*/  PLOP3.LUT P2, PT, PT, PT, PT, 0x80, 0x8 ;  /* 0x000000000008781c */ /* 0x000fe40003f4f070 */
[----:B------:R-:W-:Y:S01]  /*3bd0*/  SHF.L.U32 R4, R9, 0x1f, RZ ;  /* 0x0000001f09047819 */ /* 0x000fe200000006ff */
[----:B------:R-:W-:Y:S02]  /*3be0*/  ULEA UR31, UR32, UR26, 0x3 ;  /* 0x0000001a201f7291 */ /* 0x000fe4000f8e18ff */
[----:B------:R-:W-:Y:S02]  /*3bf0*/  ULEA UR11, UR32, UR44, 0x6 ;  /* 0x0000002c200b7291 */ /* 0x000fe4000f8e30ff */
[----:B-1----:R-:W-:-:S06]  /*3c00*/  UISETP.GE.AND UP0, UPT, UR4, 0x1, UPT ;  /* 0x000000010400788c */ /* 0x002fcc000bf06270 */
[----:B------:R-:W-:-:S05]  /*3c10*/  PLOP3.LUT P0, PT, PT, PT, UP0, 0x80, 0x8 ;  /* 0x000000000008781c */ /* 0x000fca0003f0f008 */
[----:B------:R-:W-:-:S08]  /*3c20*/  @UP0 ULEA UR4, UR23, UR26, 0x3 ;  /* 0x0000001a17040291 */ /* 0x000fd0000f8e18ff */
[----:B------:R-:W-:-:S04]  /*3c30*/  @P0 SHF.L.U32 R0, R2, 0x1f, RZ ;  /* 0x0000001f02000819 */ /* 0x000fc800000006ff */
[----:B------:R1:W2:Y:S01]  /*3c40*/  @P0 SYNCS.PHASECHK.TRANS64.TRYWAIT P2, [UR4], R0 ;  /* 0x00000000ff0005a7 */ /* 0x0002a20008041104 */
[----:B------:R-:W3:Y:S02]  /*3c50*/  SYNCS.PHASECHK.TRANS64.TRYWAIT P0, [UR31+0x100], R4 ;  /* 0x00010004ff0075a7 */ /* 0x000ee4000800111f */
[----:B-123--:R-:W-:Y:S05]  /*3c60*/  @!P0 BRA `(.L_x_72) ;  /* 0x0000005800d48947 */ /* 0x00efea0003800000 */
.L_x_178:
[----:B------:R-:W-:Y:S01]  /*3c70*/  UMOV UR27, UR22 ;  /* 0x00000016001b7c82 */ /* 0x000fe20008000000 */
[----:B------:R-:W-:Y:S05]  /*3c80*/  BRA.U !UP0, `(.L_x_73) ;  /* 0x0000000108c07547 */ /* 0x000fea000b800000 */
[----:B------:R-:W-:Y:S02]  /*3c90*/  UIADD3 UR27, UPT, UPT, UR43, UR22, URZ ;  /* 0x000000162b1b7290 */ /* 0x000fe4000fffe0ff */
[----:B------:R-:W-:Y:S01]  /*3ca0*/  UPLOP3.LUT UP2, UPT, UPT, UPT, UPT, 0x40, 0x4 ;  /* 0x000000000004789c */ /* 0x000fe20003f4e870 */
[----:B------:R-:W-:Y:S01]  /*3cb0*/  UMOV UR24, UR33 ;  /* 0x0000002100187c82 */ /* 0x000fe20008000000 */
[----:B------:R-:W-:-:S09]  /*3cc0*/  UMOV UR10, UR23 ;  /* 0x00000017000a7c82 */ /* 0x000fd20008000000 */
.L_x_76:
[----:B--2---:R-:W-:Y:S01]  /*3cd0*/  ULEA UR5, UR10, UR26, 0x3 ;  /* 0x0000001a0a057291 */ /* 0x004fe2000f8e18ff */
[----:B---3--:R-:W-:Y:S11]  /*3ce0*/  @P2 BRA `(.L_x_74) ;  /* 0x00000000000c2947 */ /* 0x008ff60003800000 */
[----:B-1----:R-:W-:Y:S04]  /*3cf0*/  SHF.L.U32 R4, R2, 0x1f, RZ ;  /* 0x0000001f02047819 */ /* 0x002fe800000006ff */
[----:B------:R-:W1:Y:S02]  /*3d00*/  SYNCS.PHASECHK.TRANS64.TRYWAIT P0, [UR5], R4 ;  /* 0x00000004ff0075a7 */ /* 0x000e640008001105 */
[----:B-1----:R-:W-:Y:S05]  /*3d10*/  @!P0 BRA `(.L_x_75) ;  /* 0x0000005800c08947 */ /* 0x002fea0003800000 */
.L_x_74:
[----:B------:R-:W-:Y:S01]  /*3d20*/  UISETP.NE.AND UP0, UPT, UR24, 0x1, UPT ;  /* 0x000000011800788c */ /* 0x000fe2000bf05270 */
[----:B------:R-:W-:Y:S01]  /*3d30*/  PLOP3.LUT P2, PT, PT, PT, PT, 0x80, 0x8 ;  /* 0x000000000008781c */ /* 0x000fe20003f4f070 */
[----:B------:R-:W-:Y:S02]  /*3d40*/  UIADD3 UR4, UPT, UPT, UR10, 0x1, URZ ;  /* 0x000000010a047890 */ /* 0x000fe4000fffe0ff */
[----:B------:R-:W-:Y:S02]  /*3d50*/  UIADD3 UR25, UPT, UPT, UR5, 0x38, URZ ;  /* 0x0000003805197890 */ /* 0x000fe4000fffe0ff */
[----:B------:R-:W-:Y:S01]  /*3d60*/  UISETP.NE.AND UP1, UPT, UR4, 0x7, UPT ;  /* 0x000000070400788c */ /* 0x000fe2000bf25270 */
[----:B------:R-:W-:Y:S01]  /*3d70*/  PLOP3.LUT P0, PT, PT, PT, UP0, 0x80, 0x8 ;  /* 0x000000000008781c */ /* 0x000fe20003f0f008 */
[----:B------:R-:W-:Y:S02]  /*3d80*/  UIADD3 UR22, UPT, UPT, UR22, 0x1, URZ ;  /* 0x0000000116167890 */ /* 0x000fe4000fffe0ff */
[----:B------:R-:W-:Y:S02]  /*3d90*/  USEL UR6, URZ, 0x1, UP1 ;  /* 0x00000001ff067887 */ /* 0x000fe40008800000 */
[----:B------:R-:W-:Y:S02]  /*3da0*/  USEL UR23, UR4, URZ, UP1 ;  /* 0x000000ff04177287 */ /* 0x000fe40008800000 */
[----:B------:R-:W-:Y:S02]  /*3db0*/  UIADD3 UR24, UPT, UPT, UR24, -0x1, URZ ;  /* 0xffffffff18187890 */ /* 0x000fe4000fffe0ff */
[----:B------:R-:W-:Y:S01]  /*3dc0*/  @UP0 ULEA UR4, UR23, UR26, 0x3 ;  /* 0x0000001a17040291 */ /* 0x000fe2000f8e18ff */
[----:B------:R-:W-:Y:S01]  /*3dd0*/  LOP3.LUT R2, R2, UR6, RZ, 0x3c, !PT ;  /* 0x0000000602027c12 */ /* 0x000fe2000f8e3cff */
[----:B------:R-:W-:Y:S02]  /*3de0*/  ULEA UR6, UR10, UR30, 0x9 ;  /* 0x0000001e0a067291 */ /* 0x000fe4000f8e48ff */
[----:B------:R-:W-:Y:S01]  /*3df0*/  UISETP.NE.AND UP0, UPT, UR22, UR27, UPT ;  /* 0x0000001b1600728c */ /* 0x000fe2000bf05270 */
[----:B-1----:R-:W-:Y:S01]  /*3e00*/  @P0 SHF.L.U32 R0, R2, 0x1f, RZ ;  /* 0x0000001f02000819 */ /* 0x002fe200000006ff */
[----:B------:R-:W-:Y:S02]  /*3e10*/  UIADD3 UR20, UPT, UPT, UR6, 0x2, URZ ;  /* 0x0000000206147890 */ /* 0x000fe4000fffe0ff */
[----:B------:R-:W-:Y:S01]  /*3e20*/  UIADD3 UR16, UPT, UPT, UR6, 0x4, URZ ;  /* 0x0000000406107890 */ /* 0x000fe2000fffe0ff */
[----:B------:R2:W3:Y:S01]  /*3e30*/  @P0 SYNCS.PHASECHK.TRANS64.TRYWAIT P2, [UR4], R0 ;  /* 0x00000000ff0005a7 */ /* 0x0004e20008041104 */
[----:B------:R-:W-:Y:S02]  /*3e40*/  ULEA UR4, UR10, UR29, 0x9 ;  /* 0x0000001d0a047291 */ /* 0x000fe4000f8e48ff */
[----:B------:R-:W-:Y:S02]  /*3e50*/  UIADD3 UR12, UPT, UPT, UR6, 0x6, URZ ;  /* 0x00000006060c7890 */ /* 0x000fe4000fffe0ff */
[----:B------:R-:W-:Y:S02]  /*3e60*/  UIADD3 UR18, UPT, UPT, UR4, 0x2, URZ ;  /* 0x0000000204127890 */ /* 0x000fe4000fffe0ff */
[----:B------:R-:W-:Y:S02]  /*3e70*/  UIADD3 UR14, UPT, UPT, UR4, 0x4, URZ ;  /* 0x00000004040e7890 */ /* 0x000fe4000fffe0ff */
[----:B------:R-:W-:Y:S01]  /*3e80*/  UIADD3 UR8, UPT, UPT, UR4, 0x6, URZ ;  /* 0x0000000604087890 */ /* 0x000fe2000fffe0ff */
[----:B------:R-:W-:Y:S01]  /*3e90*/  UMOV UR7, 0x40004040 ;  /* 0x4000404000077882 */ /* 0x000fe20000000000 */
[----:B------:R-:W-:Y:S01]  /*3ea0*/  UMOV UR5, 0x40004040 ;  /* 0x4000404000057882 */ /* 0x000fe20000000000 */
[----:B------:R-:W-:Y:S01]  /*3eb0*/  UMOV UR21, 0x40004040 ;  /* 0x4000404000157882 */ /* 0x000fe20000000000 */
[----:B------:R2:W-:Y:S01]  /*3ec0*/  UTCHMMA.2CTA gdesc[UR4], gdesc[UR6], tmem[UR11], tmem[UR40], idesc[UR41], UP2 ;  /* 0x00ff2806040075ea */ /* 0x0005e2000920000b */
[----:B------:R-:W-:Y:S01]  /*3ed0*/  UPLOP3.LUT UP2, UPT, UPT, UPT, UPT, 0x80, 0x8 ;  /* 0x000000000008789c */ /* 0x000fe20003f4f070 */
[----:B------:R-:W-:Y:S01]  /*3ee0*/  UMOV UR19, 0x40004040 ;  /* 0x4000404000137882 */ /* 0x000fe20000000000 */
[----:B------:R-:W-:Y:S01]  /*3ef0*/  UMOV UR17, 0x40004040 ;  /* 0x4000404000117882 */ /* 0x000fe20000000000 */
[----:B------:R2:W-:Y:S01]  /*3f00*/  UTCHMMA.2CTA gdesc[UR18], gdesc[UR20], tmem[UR11], tmem[UR38], idesc[UR39], UPT ;  /* 0x00ff2614120075ea */ /* 0x0005e2000ba0000b */
[----:B------:R-:W-:Y:S01]  /*3f10*/  UMOV UR15, 0x40004040 ;  /* 0x40004040000f7882 */ /* 0x000fe20000000000 */
[----:B------:R-:W-:Y:S01]  /*3f20*/  UMOV UR13, 0x40004040 ;  /* 0x40004040000d7882 */ /* 0x000fe20000000000 */
[----:B------:R-:W-:Y:S01]  /*3f30*/  UMOV UR9, 0x40004040 ;  /* 0x4000404000097882 */ /* 0x000fe20000000000 */
[----:B------:R2:W-:Y:S01]  /*3f40*/  UTCHMMA.2CTA gdesc[UR14], gdesc[UR16], tmem[UR11], tmem[UR36], idesc[UR37], UPT ;  /* 0x00ff24100e0075ea */ /* 0x0005e2000ba0000b */
[----:B------:R2:W-:Y:S01]  /*3f50*/  UTCHMMA.2CTA gdesc[UR8], gdesc[UR12], tmem[UR11], tmem[UR34], idesc[UR35], UPT ;  /* 0x00ff220c080075ea */ /* 0x0005e2000ba0000b */
[----:B------:R2:W-:Y:S01]  /*3f60*/  UTCBAR.2CTA.MULTICAST [UR25], URZ, UR28 ;  /* 0x000000ff190073e9 */ /* 0x0005e2000820081c */
[----:B------:R-:W-:Y:S01]  /*3f70*/  UMOV UR10, UR23 ;  /* 0x00000017000a7c82 */ /* 0x000fe20008000000 */
[----:B------:R-:W-:Y:S05]  /*3f80*/  BRA.U UP0, `(.L_x_76) ;  /* 0xfffffffd00507547 */ /* 0x000fea000b83ffff */
.L_x_73:
[----:B--2---:R-:W-:Y:S01]  /*3f90*/  UIADD3 UR4, UPT, UPT, UR31, 0xe0, URZ ;  /* 0x000000e01f047890 */ /* 0x004fe2000fffe0ff */
[----:B------:R-:W-:-:S08]  /*3fa0*/  UMOV UR22, UR27 ;  /* 0x0000001b00167c82 */ /* 0x000fd00008000000 */
[----:B------:R2:W-:Y:S01]  /*3fb0*/  UTCBAR.2CTA.MULTICAST [UR4], URZ, UR42 ;  /* 0x000000ff040073e9 */ /* 0x0005e2000820082a */
[----:B------:R-:W-:Y:S02]  /*3fc0*/  NOP ;  /* 0x0000000000007918 */ /* 0x000fe40000000000 */
.L_x_71:
[----:B--2---:R-:W-:Y:S01]  /*3fd0*/  UIADD3 UR4, UPT, UPT, UR32, 0x1, URZ ;  /* 0x0000000120047890 */ /* 0x004fe2000fffe0ff */
[----:B------:R-:W-:-:S03]  /*3fe0*/  ISETP.NE.AND P0, PT, R8, 0x2, PT ;  /* 0x000000020800780c */ /* 0x000fc60003f05270 */
[----:B------:R-:W-:Y:S01]  /*3ff0*/  UISETP.NE.AND UP0, UPT, UR4, 0x4, UPT ;  /* 0x000000040400788c */ /* 0x000fe2000bf05270 */
[----:B-1----:R-:W-:Y:S02]  /*4000*/  SEL R0, RZ, 0x1, P0 ;  /* 0x00000001ff007807 */ /* 0x002fe40000000000 */
[----:B------:R-:W-:Y:S01]  /*4010*/  SEL R8, R8, RZ, P0 ;  /* 0x000000ff08087207 */ /* 0x000fe20000000000 */
[----:B------:R-:W-:Y:S01]  /*4020*/  USEL UR5, URZ, 0x1, UP0 ;  /* 0x00000001ff057887 */ /* 0x000fe20008000000 */
[----:B------:R-:W-:Y:S01]  /*4030*/  LOP3.LUT R3, R3, R0, RZ, 0x3c, !PT ;  /* 0x0000000003037212 */ /* 0x000fe200078e3cff */
[----:B------:R-:W-:-:S04]  /*4040*/  USEL UR32, UR4, URZ, UP0 ;  /* 0x000000ff04207287 */ /* 0x000fc80008000000 */
[----:B------:R-:W-:Y:S01]  /*4050*/  LOP3.LUT R9, R9, UR5, RZ, 0x3c, !PT ;  /* 0x0000000509097c12 */ /* 0x000fe2000f8e3cff */
[----:B------:R-:W-:Y:S07]  /*4060*/  @P1 BRA `(.L_x_77) ;  /* 0xfffffff800881947 */ /* 0x000fee000383ffff */
[----:B------:R-:W1:Y:S01]  /*4070*/  S2UR UR8, SR_CgaCtaId ;  /* 0x00000000000879c3 */ /* 0x000e620000008800 */
[----:B------:R-:W-:Y:S01]  /*4080*/  ELECT P0, URZ, PT ;  /* 0x0000000000ff782f */ /* 0x000fe20003800000 */
[----:B------:R-:W-:Y:S01]  /*4090*/  HFMA2 R0, -RZ, RZ, 0, 5.9604644775390625e-08 ;  /* 0x00000001ff007431 */ /* 0x000fe200000001ff */
[----:B------:R-:W-:-:S05]  /*40a0*/  UMOV UR4, 0x40 ;  /* 0x0000004000047882 */ /* 0x000fca0000000000 */
[----:B------:R-:W-:Y:S01]  /*40b0*/  UVIRTCOUNT.DEALLOC.SMPOOL 0x80 ;  /* 0x000000800000784c */ /* 0x000fe20000000000 */
[----:B------:R-:W-:Y:S02]  /*40c0*/  UISETP.NE.AND UP1, UPT, UR48, URZ, UPT ;  /* 0x000000ff3000728c */ /* 0x000fe4000bf25270 */
[----:B-1----:R-:W-:-:S09]  /*40d0*/  ULEA UR8, UR8, UR4, 0x18 ;  /* 0x0000000408087291 */ /* 0x002fd2000f8ec0ff */
[----:B------:R1:W-:Y:S01]  /*40e0*/  @P0 STS.U8 [UR8+0x1c], R0 ;  /* 0x00001c00ff000988 */ /* 0x0003e20008000008 */
[----:B------:R-:W-:Y:S05]  /*40f0*/  BRA.U UP1, `(.L_x_78) ;  /* 0x0000000101a07547 */ /* 0x000fea000b800000 */
[----:B------:R-:W-:Y:S01]  /*4100*/  UIADD3 UR7, UPT, UPT, UR26, 0x100, URZ ;  /* 0x000001001a077890 */ /* 0x000fe2000fffe0ff */
[----:B------:R-:W-:-:S03]  /*4110*/  SHF.L.U32 R2, R9, 0x1f, RZ ;  /* 0x0000001f09027819 */ /* 0x000fc600000006ff */
[----:B------:R-:W-:-:S09]  /*4120*/  ULEA UR4, UR32, UR7, 0x3 ;  /* 0x0000000720047291 */ /* 0x000fd2000f8e18ff */
[----:B------:R-:W2:Y:S02]  /*4130*/  SYNCS.PHASECHK.TRANS64.TRYWAIT P0, [UR4], R2 ;  /* 0x00000002ff0075a7 */ /* 0x000ea40008001104 */
[----:B--2---:R-:W-:Y:S05]  /*4140*/  @!P0 BRA `(.L_x_79) ;  /* 0x0000005400cc8947 */ /* 0x004fea0003800000 */
.L_x_181:
        /* <DEDUP_REMOVED lines=9> */
.L_x_183:
        /* <DEDUP_REMOVED lines=9> */
.L_x_185:
[----:B------:R-:W-:-:S04]  /*4270*/  UIADD3 UR4, UPT, UPT, UR4, 0x1, URZ ;  /* 0x0000000104047890 */ /* 0x000fc8000fffe0ff */
[----:B------:R-:W-:-:S04]  /*4280*/  UISETP.NE.AND UP0, UPT, UR4, 0x4, UPT ;  /* 0x000000040400788c */ /* 0x000fc8000bf05270 */
[----:B------:R-:W-:Y:S02]  /*4290*/  USEL UR5, URZ, 0x1, UP0 ;  /* 0x00000001ff057887 */ /* 0x000fe40008000000 */
[----:B------:R-:W-:-:S04]  /*42a0*/  USEL UR4, UR4, URZ, UP0 ;  /* 0x000000ff04047287 */ /* 0x000fc80008000000 */
[----:B------:R-:W-:Y:S01]  /*42b0*/  ULEA UR4, UR4, UR7, 0x3 ;  /* 0x0000000704047291 */ /* 0x000fe2000f8e18ff */
[----:B------:R-:W-:-:S04]  /*42c0*/  LOP3.LUT R2, R2, UR5, RZ, 0x3c, !PT ;  /* 0x0000000502027c12 */ /* 0x000fc8000f8e3cff */
[----:B------:R-:W-:Y:S01]  /*42d0*/  SHF.L.U32 R2, R2, 0x1f, RZ ;  /* 0x0000001f02027819 */ /* 0x000fe200000006ff */
[----:B-1----:R-:W-:-:S04]  /*42e0*/  IMAD.U32 R0, RZ, RZ, UR4 ;  /* 0x00000004ff007e24 */ /* 0x002fc8000f8e00ff */
[----:B------:R1:W2:Y:S03]  /*42f0*/  SYNCS.PHASECHK.TRANS64.TRYWAIT P0, [R0+URZ], R2 ;  /* 0x00000002000075a7 */ /* 0x0002a600080011ff */
[----:B--2---:R-:W-:Y:S05]  /*4300*/  @!P0 NANOSLEEP.SYNCS 0x989680 ;  /* 0x009896800000895d */ /* 0x004fea0003900000 */
[----:B------:R-:W2:Y:S02]  /*4310*/  @!P0 SYNCS.PHASECHK.TRANS64 P0, [R0+URZ], R2 ;  /* 0x00000002000085a7 */ /* 0x000ea400080010ff */
[----:B--2---:R-:W-:Y:S05]  /*4320*/  @P0 BRA `(.L_x_82) ;  /* 0x0000000000200947 */ /* 0x004fea0003800000 */
.L_x_83:
[----:B--2---:R2:W4:Y:S02]  /*4330*/  SYNCS.PHASECHK.TRANS64.TRYWAIT P0, [R0+URZ], R2 ;  /* 0x00000002000075a7 */ /* 0x00452400080011ff */
[----:B----4-:R-:W-:Y:S05]  /*4340*/  @!P0 NANOSLEEP.SYNCS 0x989680 ;  /* 0x009896800000895d */ /* 0x010fea0003900000 */
[----:B------:R-:W4:Y:S02]  /*4350*/  @!P0 SYNCS.PHASECHK.TRANS64 P0, [R0+URZ], R2 ;  /* 0x00000002000085a7 */ /* 0x000f2400080010ff */
[----:B----4-:R-:W-:Y:S05]  /*4360*/  @!P0 BRA `(.L_x_83) ;  /* 0xfffffffc00f08947 */ /* 0x010fea000383ffff */
[----:B------:R-:W-:Y:S05]  /*4370*/  BRA `(.L_x_82) ;  /* 0x00000000000c7947 */ /* 0x000fea0003800000 */
.L_x_78:
[----:B------:R-:W-:-:S04]  /*4380*/  UIADD3 UR4, UPT, UPT, UR26, 0x140, URZ ;  /* 0x000001401a047890 */ /* 0x000fc8000fffe0ff */
[----:B------:R-:W-:-:S09]  /*4390*/  UPRMT UR4, UR49, 0x654, UR4 ;  /* 0x0000065431047896 */ /* 0x000fd20008000004 */
[----:B------:R-:W-:Y:S03]  /*43a0*/  SYNCS.ARRIVE.TRANS64.RED.A1T0 RZ, [UR4], RZ ;  /* 0x000000ffffff79a7 */ /* 0x000fe60008100404 */
.L_x_82:
[----:B-12---:R-:W-:Y:S01]  /*43b0*/  SHF.L.U32 R2, RZ, 0x1f, RZ ;  /* 0x0000001fff027819 */ /* 0x006fe200000006ff */
[----:B------:R-:W-:Y:S01]  /*43c0*/  UIADD3 UR4, UPT, UPT, UR26, 0x140, URZ ;  /* 0x000001401a047890 */ /* 0x000fe2000fffe0ff */
[----:B------:R-:W-:Y:S02]  /*43d0*/  PLOP3.LUT P0, PT, PT, PT, UP1, 0x80, 0x8 ;  /* 0x000000000008781c */ /* 0x000fe40003f0f018 */
[----:B------:R-:W1:Y:S02]  /*43e0*/  SYNCS.PHASECHK.TRANS64.TRYWAIT P1, [UR26+0x140], R2 ;  /* 0x00014002ff0075a7 */ /* 0x000e64000802111a */
[----:B-1----:R-:W-:Y:S09]  /*43f0*/  @!P1 BRA `(.L_x_84) ;  /* 0x0000005400689947 */ /* 0x002ff20003800000 */
.L_x_187:
[----:B------:R-:W-:Y:S01]  /*4400*/  @!UP1 UPRMT UR4, UR49, 0x654, UR4 ;  /* 0x0000065431049896 */ /* 0x000fe20008000004 */
[----:B------:R-:W-:Y:S01]  /*4410*/  UMOV UR5, 0xffff ;  /* 0x0000ffff00057882 */ /* 0x000fe20000000000 */
[----:B------:R-:W-:-:S07]  /*4420*/  UMOV UR6, 0x1 ;  /* 0x0000000100067882 */ /* 0x000fce0000000000 */
[----:B------:R-:W-:Y:S01]  /*4430*/  @!P0 SYNCS.ARRIVE.TRANS64.RED.A1T0 RZ, [UR4], RZ ;  /* 0x000000ffffff89a7 */ /* 0x000fe20008100404 */
[----:B------:R-:W-:Y:S01]  /*4440*/  NOP ;  /* 0x0000000000007918 */ /* 0x000fe20000000000 */
[----:B-1----:R-:W1:Y:S01]  /*4450*/  LDS R0, [UR8+0x14] ;  /* 0x00001408ff007984 */ /* 0x002e620008000800 */
[----:B------:R-:W-:-:S04]  /*4460*/  ULOP3.LUT UR4, UR44, 0xffff, URZ, 0xc0, !UPT ;  /* 0x0000ffff2c047892 */ /* 0x000fc8000f8ec0ff */
[----:B------:R-:W-:-:S04]  /*4470*/  USHF.R.U32.HI UR4, URZ, 0x5, UR4 ;  /* 0x00000005ff047899 */ /* 0x000fc80008011604 */
[----:B------:R-:W-:Y:S02]  /*4480*/  USHF.L.U32 UR5, UR5, UR4, URZ ;  /* 0x0000000405057299 */ /* 0x000fe400080006ff */
[----:B------:R-:W-:-:S04]  /*4490*/  USHF.L.U32 UR4, UR6, UR4, URZ ;  /* 0x0000000406047299 */ /* 0x000fc800080006ff */
[----:B-1----:R-:W-:-:S04]  /*44a0*/  LOP3.LUT R0, R0, UR5, RZ, 0xc0, !PT ;  /* 0x0000000500007c12 */ /* 0x002fc8000f8ec0ff */
[----:B------:R-:W-:-:S13]  /*44b0*/  ISETP.NE.AND P0, PT, R0, UR5, PT ;  /* 0x0000000500007c0c */ /* 0x000fda000bf05270 */
[----:B------:R-:W-:Y:S05]  /*44c0*/  @P0 BRA `(.L_x_85) ;  /* 0x0000000000580947 */ /* 0x000fea0003800000 */
[----:B------:R-:W1:Y:S02]  /*44d0*/  LDS R0, [UR8+0x18] ;  /* 0x00001808ff007984 */ /* 0x000e640008000800 */
[----:B-1----:R-:W-:-:S04]  /*44e0*/  LOP3.LUT R0, R0, UR4, RZ, 0xc0, !PT ;  /* 0x0000000400007c12 */ /* 0x002fc8000f8ec0ff */
[----:B------:R-:W-:-:S13]  /*44f0*/  ISETP.NE.AND P0, PT, R0, UR4, PT ;  /* 0x0000000400007c0c */ /* 0x000fda000bf05270 */
[----:B------:R-:W-:Y:S05]  /*4500*/  @P0 BRA `(.L_x_86) ;  /* 0x00000000003c0947 */ /* 0x000fea0003800000 */
[----:B------:R-:W1:Y:S01]  /*4510*/  S2R R2, SR_LANEID ;  /* 0x0000000000027919 */ /* 0x000e620000000000 */
[----:B------:R-:W-:-:S06]  /*4520*/  ULOP3.LUT UR5, URZ, UR5, URZ, 0x33, !UPT ;  /* 0x00000005ff057292 */ /* 0x000fcc000f8e33ff */
[----:B------:R-:W-:-:S04]  /*4530*/  IMAD.U32 R0, RZ, RZ, UR5 ;  /* 0x00000005ff007e24 */ /* 0x000fc8000f8e00ff */
[----:B------:R2:W4:Y:S02]  /*4540*/  REDUX UR7, R0 ;  /* 0x00000000000773c4 */ /* 0x0005240000000000 */
[----:B------:R1:W-:Y:S01]  /*4550*/  UTCATOMSWS.AND URZ, UR5 ;  /* 0x0000000500ff79e3 */ /* 0x0003e20008000000 */
[----:B--2---:R-:W-:Y:S01]  /*4560*/  LOP3.LUT R0, RZ, UR4, RZ, 0x33, !PT ;  /* 0x00000004ff007c12 */ /* 0x004fe2000f8e33ff */
[----:B------:R-:W-:Y:S02]  /*4570*/  VOTEU.ANY UR4, UPT, PT ;  /* 0x0000000000047886 */ /* 0x000fe400038e0100 */
[----:B------:R-:W-:Y:S02]  /*4580*/  UFLO.U32 UR4, UR4 ;  /* 0x00000004000472bd */ /* 0x000fe400080e0000 */
[----:B------:R-:W2:Y:S04]  /*4590*/  REDUX UR6, R0 ;  /* 0x00000000000673c4 */ /* 0x000ea80000000000 */
[----:B-1----:R-:W-:-:S02]  /*45a0*/  ISETP.EQ.U32.AND P0, PT, R2, UR4, PT ;  /* 0x0000000402007c0c */ /* 0x002fc4000bf02070 */
[----:B----4-:R-:W-:-:S11]  /*45b0*/  MOV R2, UR7 ;  /* 0x0000000700027c02 */ /* 0x010fd60008000f00 */
[----:B------:R1:W-:Y:S01]  /*45c0*/  @P0 ATOMS.AND RZ, [UR8+0x14], R2 ;  /* 0x00001402ffff098c */ /* 0x0003e2000a800008 */
[----:B--2---:R-:W-:-:S05]  /*45d0*/  IMAD.U32 R0, RZ, RZ, UR6 ;  /* 0x00000006ff007e24 */ /* 0x004fca000f8e00ff */
[----:B------:R1:W-:Y:S01]  /*45e0*/  @P0 ATOMS.AND RZ, [UR8+0x18], R0 ;  /* 0x00001800ffff098c */ /* 0x0003e2000a800008 */
[----:B------:R-:W-:Y:S05]  /*45f0*/  BRA `(.L_x_87) ;  /* 0x0000000000147947 */ /* 0x000fea0003800000 */
.L_x_86:
[----:B------:R-:W-:Y:S02]  /*4600*/  MOV R2, 0x4620 ;  /* 0x0000462000027802 */ /* 0x000fe40000000f00 */
[----:B---3-5:R-:W-:Y:S05]  /*4610*/  CALL.REL.NOINC `($__internal_0_$__cuda_sm10x_tcgen05_guardrail_trap_col_being_dealloced_not_returned_by_alloc) ;  /* 0x0000005800487944 */ /* 0x028fea0003c00000 */
[----:B------:R-:W-:Y:S05]  /*4620*/  BRA `(.L_x_87) ;  /* 0x0000000000087947 */ /* 0x000fea0003800000 */
.L_x_85:
[----:B------:R-:W-:Y:S02]  /*4630*/  MOV R2, 0x4650 ;  /* 0x0000465000027802 */ /* 0x000fe40000000f00 */
[----:B---3-5:R-:W-:Y:S05]  /*4640*/  CALL.REL.NOINC `($__internal_2_$__cuda_sm10x_tcgen05_guardrail_trap_unallocated_columns_being_dealloced) ;  /* 0x0000005800547944 */ /* 0x028fea0003c00000 */
.L_x_87:
[----:B------:R-:W-:Y:S01]  /*4650*/  NOP ;  /* 0x0000000000007918 */ /* 0x000fe20000000000 */
[----:B------:R-:W-:Y:S05]  /*4660*/  EXIT ;  /* 0x000000000000794d */ /* 0x000fea0003800000 */
.L_x_58:
[----:B------:R-:W-:-:S09]  /*4670*/  UISETP.NE.OR UP0, UPT, UR18, 0x3, !UP4 ;  /* 0x000000031200788c */ /* 0x000fd2000e705670 */
[----:B------:R-:W-:Y:S05]  /*4680*/  BRA.U UP0, `(.L_x_88) ;  /* 0x0000001100e87547 */ /* 0x000fea000b800000 */
[----:B------:R-:W2:Y:S01]  /*4690*/  LDCU.64 UR4, c[0x0][0x888] ;  /* 0x00011100ff0477ac */ /* 0x000ea20008000a00 */
[----:B------:R-:W3:Y:S01]  /*46a0*/  LDC.64 R12, c[0x0][0x348] ;  /* 0x0000d200ff0c7b82 */ /* 0x000ee20000000a00 */
[----:B------:R-:W-:Y:S02]  /*46b0*/  HFMA2 R9, -RZ, RZ, 0, 0 ;  /* 0x00000000ff097431 */ /* 0x000fe400000001ff */
[----:B------:R-:W-:Y:S01]  /*46c0*/  IMAD.MOV.U32 R11, RZ, RZ, 0x1 ;  /* 0x00000001ff0b7424 */ /* 0x000fe200078e00ff */
[----:B------:R-:W4:Y:S01]  /*46d0*/  LDCU UR46, c[0x0][0x370] ;  /* 0x00006e00ff2e77ac */ /* 0x000f220008000800 */
[----:B------:R-:W-:Y:S01]  /*46e0*/  IMAD.MOV.U32 R10, RZ, RZ, RZ ;  /* 0x000000ffff0a7224 */ /* 0x000fe200078e00ff */
[----:B------:R-:W-:Y:S01]  /*46f0*/  MOV R3, 0x1000 ;  /* 0x0000100000037802 */ /* 0x000fe20000000f00 */
[----:B------:R-:W4:Y:S01]  /*4700*/  LDCU.128 UR48, c[0x0][0xb10] ;  /* 0x00016200ff3077ac */ /* 0x000f220008000c00 */
[----:B------:R-:W1:Y:S01]  /*4710*/  LDCU UR37, c[0x0][0x374] ;  /* 0x00006e80ff2577ac */ /* 0x000e620008000800 */
[----:B------:R-:W1:Y:S01]  /*4720*/  LDCU.64 UR38, c[0x0][0x890] ;  /* 0x00011200ff2677ac */ /* 0x000e620008000a00 */
[----:B--2---:R-:W-:Y:S01]  /*4730*/  UISETP.NE.U32.AND UP0, UPT, UR4, URZ, UPT ;  /* 0x000000ff0400728c */ /* 0x004fe2000bf05070 */
[----:B------:R-:W2:Y:S01]  /*4740*/  LDCU UR15, c[0x0][0xb0c] ;  /* 0x00016180ff0f77ac */ /* 0x000ea20008000800 */
[----:B------:R-:W3:Y:S01]  /*4750*/  LDCU UR56, c[0x0][0xb20] ;  /* 0x00016400ff3877ac */ /* 0x000ee20008000800 */
[----:B------:R-:W3:Y:S01]  /*4760*/  LDCU UR4, c[0x0][0xb30] ;  /* 0x00016600ff0477ac */ /* 0x000ee20008000800 */
[----:B------:R-:W-:Y:S01]  /*4770*/  UMOV UR21, 0x400 ;  /* 0x0000040000157882 */ /* 0x000fe20000000000 */
[----:B----4-:R-:W-:-:S02]  /*4780*/  UIMAD.WIDE.U32 UR6, UR46, UR48, URZ ;  /* 0x000000302e0672a5 */ /* 0x010fc4000f8e00ff */
[----:B-1----:R-:W-:Y:S02]  /*4790*/  UIMAD.WIDE.U32 UR8, UR37, UR51, URZ ;  /* 0x00000033250872a5 */ /* 0x002fe4000f8e00ff */
[----:B------:R-:W-:Y:S02]  /*47a0*/  ULEA UR21, UR47, UR21, 0x18 ;  /* 0x000000152f157291 */ /* 0x000fe4000f8ec0ff */
[----:B------:R-:W-:Y:S02]  /*47b0*/  UISETP.NE.AND.EX UP6, UPT, UR5, URZ, UPT, UP0 ;  /* 0x000000ff0500728c */ /* 0x000fe4000bfc5300 */
[----:B------:R-:W-:Y:S02]  /*47c0*/  UISETP.NE.AND UP0, UPT, UR45, 0x1, UPT ;  /* 0x000000012d00788c */ /* 0x000fe4000bf05270 */
[----:B------:R-:W-:Y:S02]  /*47d0*/  UISETP.NE.U32.AND UP0, UPT, UR38, URZ, UPT ;  /* 0x000000ff2600728c */ /* 0x000fe4000bf05070 */
[----:B------:R-:W-:Y:S01]  /*47e0*/  UIADD3 UR52, UPT, UPT, UR21, 0x88, URZ ;  /* 0x0000008815347890 */ /* 0x000fe2000fffe0ff */
[----:B------:R-:W-:Y:S01]  /*47f0*/  UMOV UR6, UR7 ;  /* 0x0000000700067c82 */ /* 0x000fe20008000000 */
[----:B------:R-:W-:Y:S01]  /*4800*/  UMOV UR53, UR9 ;  /* 0x0000000900357c82 */ /* 0x000fe20008000000 */
[----:B------:R-:W-:-:S02]  /*4810*/  UISETP.GE.AND UP2, UPT, UR45, 0x1, UPT ;  /* 0x000000012d00788c */ /* 0x000fc4000bf46270 */
[----:B------:R-:W-:Y:S02]  /*4820*/  UISETP.NE.AND.EX UP5, UPT, UR39, URZ, UPT, UP0 ;  /* 0x000000ff2700728c */ /* 0x000fe4000bfa5300 */
[----:B------:R-:W-:Y:S01]  /*4830*/  UPLOP3.LUT UP3, UPT, UPT, UPT, UPT, 0x40, 0x4 ;  /* 0x000000000004789c */ /* 0x000fe20003f6e870 */
[----:B------:R-:W1:Y:S01]  /*4840*/  LDCU.64 UR22, c[0x0][0xb28] ;  /* 0x00016500ff1677ac */ /* 0x000e620008000a00 */
[----:B--2---:R-:W-:Y:S02]  /*4850*/  UISETP.NE.AND UP2, UPT, UR15, 0x1, UPT ;  /* 0x000000010f00788c */ /* 0x004fe4000bf45270 */
[----:B------:R-:W-:Y:S02]  /*4860*/  UIADD3 UR41, UPT, UPT, UR21, 0x70, URZ ;  /* 0x0000007015297890 */ /* 0x000fe4000fffe0ff */
[----:B------:R-:W-:Y:S02]  /*4870*/  UIADD3 UR33, UPT, UPT, UR21, 0x78, URZ ;  /* 0x0000007815217890 */ /* 0x000fe4000fffe0ff */
[----:B------:R-:W-:-:S02]  /*4880*/  UIADD3 UR25, UPT, UPT, UR21, 0x80, URZ ;  /* 0x0000008015197890 */ /* 0x000fc4000fffe0ff */
[----:B------:R-:W-:Y:S02]  /*4890*/  UPRMT UR52, UR47, 0x654, UR52 ;  /* 0x000006542f347896 */ /* 0x000fe40008000034 */
[----:B------:R-:W-:Y:S02]  /*48a0*/  USHF.R.U32.HI UR54, URZ, UR49, UR6 ;  /* 0x00000031ff367299 */ /* 0x000fe40008011606 */
[----:B---3--:R-:W-:Y:S02]  /*48b0*/  USHF.R.U32.HI UR53, URZ, UR56, UR53 ;  /* 0x00000038ff357299 */ /* 0x008fe40008011635 */
[----:B------:R-:W-:Y:S02]  /*48c0*/  UISETP.NE.AND UP0, UPT, UR50, 0x1, UPT ;  /* 0x000000013200788c */ /* 0x000fe4000bf05270 */
[----:B------:R-:W-:-:S11]  /*48d0*/  UISETP.NE.AND UP4, UPT, UR4, 0x1, UPT ;  /* 0x000000010400788c */ /* 0x000fd6000bf85270 */
.L_x_99:
[C---:B------:R-:W-:Y:S02]  /*48e0*/  LEA R8, R10.reuse, UR21, 0x3 ;  /* 0x000000150a087c11 */ /* 0x040fe4000f8e18ff */
[----:B------:R-:W-:Y:S02]  /*48f0*/  SHF.L.U32 R0, R9, 0x1f, RZ ;  /* 0x0000001f09007819 */ /* 0x000fe400000006ff */
[----:B------:R-:W-:Y:S02]  /*4900*/  LEA R4, R10, UR21, 0x4 ;  /* 0x000000150a047c11 */ /* 0x000fe4000f8e20ff */
[----:B--2---:R-:W2:Y:S02]  /*4910*/  SYNCS.PHASECHK.TRANS64.TRYWAIT P0, [R8+URZ+0xc0], R0 ;  /* 0x0000c000080075a7 */ /* 0x004ea400080011ff */
[----:B--2---:R-:W-:Y:S05]  /*4920*/  @!P0 BRA `(.L_x_89) ;  /* 0x0000005000348947 */ /* 0x004fea0003800000 */
.L_x_188:
[----:B------:R-:W3:Y:S01]  /*4930*/  LDS.128 R4, [R4+0x150] ;  /* 0x0001500004047984 */ /* 0x000ee20000000c00 */
[----:B------:R-:W-:Y:S01]  /*4940*/  UISETP.GE.AND UP0, UPT, UR45, 0x1, UPT ;  /* 0x000000012d00788c */ /* 0x000fe2000bf06270 */
[----:B------:R-:W-:Y:S01]  /*4950*/  @!PT LDS RZ, [RZ] ;  /* 0x00000000fffff984 */ /* 0x000fe20000000800 */
[----:B------:R-:W-:Y:S01]  /*4960*/  @!PT LDS RZ, [RZ] ;  /* 0x00000000fffff984 */ /* 0x000fe20000000800 */
[----:B------:R-:W-:Y:S01]  /*4970*/  @!PT LDS RZ, [RZ] ;  /* 0x00000000fffff984 */ /* 0x000fe20000000800 */
[----:B------:R-:W-:Y:S01]  /*4980*/  @!PT LDS RZ, [RZ] ;  /* 0x00000000fffff984 */ /* 0x000fe20000000800 */
[----:B------:R4:W-:Y:S06]  /*4990*/  MEMBAR.ALL.CTA ;  /* 0x0000000000007992 */ /* 0x0009ec0000008000 */
[----:B----4-:R-:W4:Y:S01]  /*49a0*/  FENCE.VIEW.ASYNC.S ;  /* 0x00000000000073c6 */ /* 0x010f220000000000 */
[----:B---3--:R-:W-:Y:S11]  /*49b0*/  LOP3.LUT P0, RZ, R6, 0x1, RZ, 0xc0, !PT ;  /* 0x0000000106ff7812 */ /* 0x008ff6000780c0ff */
[----:B------:R-:W-:Y:S02]  /*49c0*/  @!UPT UIADD3 URZ, UPT, UPT, URZ, URZ, URZ ;  /* 0x000000fffffff290 */ /* 0x000fe4000fffe0ff */
[----:B----4-:R-:W-:Y:S01]  /*49d0*/  VOTEU.ANY UP2, P0 ;  /* 0x0000000000ff7886 */ /* 0x010fe20000040100 */
[----:B------:R-:W-:Y:S11]  /*49e0*/  PLOP3.LUT P0, PT, PT, PT, UP2, 0x80, 0x8 ;  /* 0x000000000008781c */ /* 0x000ff60003f0f028 */
[----:B------:R-:W-:Y:S02]  /*49f0*/  @!UPT UIADD3 URZ, UPT, UPT, URZ, URZ, URZ ;  /* 0x000000fffffff290 */ /* 0x000fe4000fffe0ff */
[----:B--2---:R-:W-:Y:S02]  /*4a00*/  @P0 SHF.R.U32.HI R0, RZ, 0x10, R5 ;  /* 0x00000010ff000819 */ /* 0x004fe40000011605 */
[----:B------:R-:W-:Y:S02]  /*4a10*/  @P0 MOV R2, R4 ;  /* 0x0000000400020202 */ /* 0x000fe40000000f00 */
[----:B------:R-:W-:Y:S01]  /*4a20*/  @P0 R2UR UR4, R0 ;  /* 0x00000000000402ca */ /* 0x000fe200000e0000 */
[----:B------:R-:W-:Y:S01]  /*4a30*/  VIADD R0, R8, 0xd0 ;  /* 0x000000d008007836 */ /* 0x000fe20000000000 */
[----:B------:R-:W-:Y:S02]  /*4a40*/  @P0 LOP3.LUT R4, R5, 0xffff, RZ, 0xc0, !PT ;  /* 0x0000ffff05040812 */ /* 0x000fe400078ec0ff */
[----:B------:R-:W-:Y:S02]  /*4a50*/  @P0 R2UR UR6, R2 ;  /* 0x00000000020602ca */ /* 0x000fe400000e0000 */
[----:B------:R-:W-:Y:S02]  /*4a60*/  PRMT R0, RZ, 0x654, R0 ;  /* 0x00000654ff007816 */ /* 0x000fe40000000000 */
[----:B------:R-:W-:Y:S02]  /*4a70*/  @P0 R2UR UR5, R4 ;  /* 0x00000000040502ca */ /* 0x000fe400000e0000 */
[----:B------:R2:W-:Y:S03]  /*4a80*/  SYNCS.ARRIVE.TRANS64.RED.A1T0 RZ, [R0+URZ], RZ ;  /* 0x000000ff00ff79a7 */ /* 0x0005e600081004ff */
[----:B------:R-:W-:Y:S04]  /*4a90*/  @UP2 UMOV UR29, UR4 ;  /* 0x00000004001d2c82 */ /* 0x000fe80008000000 */
[----:B------:R-:W-:Y:S04]  /*4aa0*/  @UP2 UMOV UR14, UR6 ;  /* 0x00000006000e2c82 */ /* 0x000fe80008000000 */
[----:B------:R-:W-:Y:S01]  /*4ab0*/  @UP2 UMOV UR13, UR5 ;  /* 0x00000005000d2c82 */ /* 0x000fe20008000000 */
[----:B------:R-:W-:Y:S05]  /*4ac0*/  BRA.U !UP0, `(.L_x_90) ;  /* 0x0000000108c07547 */ /* 0x000fea000b800000 */
[----:B------:R-:W-:Y:S02]  /*4ad0*/  UIMAD.WIDE.U32 UR16, UR13, UR51, URZ ;  /* 0x000000330d1072a5 */ /* 0x000fe4000f8e00ff */
[----:B------:R-:W-:Y:S02]  /*4ae0*/  UP2UR UR20, UPR, URZ, 0x4 ;  /* 0x00000004ff147883 */ /* 0x000fe40008000000 */
[----:B------:R-:W-:Y:S02]  /*4af0*/  UISETP.NE.AND UP2, UPT, UR50, 0x1, UPT ;  /* 0x000000013200788c */ /* 0x000fe4000bf45270 */
[----:B------:R-:W-:Y:S02]  /*4b00*/  UIMAD.WIDE.U32 UR18, UR14, UR48, URZ ;  /* 0x000000300e1272a5 */ /* 0x000fe4000f8e00ff */
[----:B------:R-:W-:Y:S02]  /*4b10*/  USEL UR4, UR37, UR53, !UP2 ;  /* 0x0000003525047287 */ /* 0x000fe4000d000000 */
[----:B------:R-:W-:Y:S02]  /*4b20*/  UISETP.NE.AND UP0, UPT, UR15, 0x1, UPT ;  /* 0x000000010f00788c */ /* 0x000fe4000bf05270 */
[----:B------:R-:W-:Y:S02]  /*4b30*/  UP2UR UR24, UPR, URZ, 0x2 ;  /* 0x00000002ff187883 */ /* 0x000fe40008000000 */
[----:B------:R-:W-:Y:S02]  /*4b40*/  UISETP.NE.AND UP1, UPT, UR45, 0x1, UPT ;  /* 0x000000012d00788c */ /* 0x000fe4000bf25270 */
[----:B-1----:R-:W-:Y:S02]  /*4b50*/  UIMAD.WIDE.U32 UR8, UR4, UR22, URZ ;  /* 0x00000016040872a5 */ /* 0x002fe4000f8e00ff */
[----:B------:R-:W-:Y:S01]  /*4b60*/  USEL UR7, UR46, UR54, !UP0 ;  /* 0x000000362e077287 */ /* 0x000fe2000c000000 */
[----:B------:R-:W-:Y:S02]  /*4b70*/  UMOV UR5, UR17 ;  /* 0x0000001100057c82 */ /* 0x000fe40008000000 */
[----:B------:R-:W-:Y:S02]  /*4b80*/  USHF.R.U32.HI UR6, URZ, UR56, UR5 ;  /* 0x00000038ff067299 */ /* 0x000fe40008011605 */
[----:B------:R-:W-:Y:S02]  /*4b90*/  UIMAD.WIDE.U32 UR10, UR7, UR22, URZ ;  /* 0x00000016070a72a5 */ /* 0x000fe4000f8e00ff */
[----:B------:R-:W-:Y:S02]  /*4ba0*/  USEL UR6, UR13, UR6, !UP2 ;  /* 0x000000060d067287 */ /* 0x000fe4000d000000 */
[----:B------:R-:W-:Y:S01]  /*4bb0*/  UISETP.NE.AND UP2, UPT, UR20, URZ, UPT ;  /* 0x000000ff1400728c */ /* 0x000fe2000bf45270 */
[----:B------:R-:W-:Y:S02]  /*4bc0*/  UMOV UR5, UR19 ;  /* 0x0000001300057c82 */ /* 0x000fe40008000000 */
[----:B------:R-:W-:Y:S03]  /*4bd0*/  USHF.R.U32.HI UR12, URZ, UR49, UR5 ;  /* 0x00000031ff0c7299 */ /* 0x000fe60008011605 */
[----:B------:R-:W-:Y:S02]  /*4be0*/  UMOV UR5, UR9 ;  /* 0x0000000900057c82 */ /* 0x000fe40008000000 */
[----:B------:R-:W-:Y:S03]  /*4bf0*/  @UP1 USHF.R.U32.HI UR4, URZ, UR23, UR5 ;  /* 0x00000017ff041299 */ /* 0x000fe60008011605 */
[----:B------:R-:W-:Y:S01]  /*4c00*/  UMOV UR5, UR11 ;  /* 0x0000000b00057c82 */ /* 0x000fe20008000000 */
[----:B------:R-:W-:Y:S02]  /*4c10*/  UIMAD UR4, UR45, UR4, URZ ;  /* 0x000000042d0472a4 */ /* 0x000fe4000f8e02ff */
[----:B------:R-:W-:Y:S02]  /*4c20*/  @UP1 USHF.R.U32.HI UR7, URZ, UR23, UR5 ;  /* 0x00000017ff071299 */ /* 0x000fe40008011605 */
[----:B------:R-:W-:Y:S02]  /*4c30*/  USEL UR5, UR14, UR12, !UP0 ;  /* 0x0000000c0e057287 */ /* 0x000fe4000c000000 */
[----:B------:R-:W-:Y:S02]  /*4c40*/  UIMAD.WIDE.U32 UR10, UR6, UR22, URZ ;  /* 0x00000016060a72a5 */ /* 0x000fe4000f8e00ff */
[----:B------:R-:W-:Y:S02]  /*4c50*/  UIMAD UR8, UR45, UR7, URZ ;  /* 0x000000072d0872a4 */ /* 0x000fe4000f8e02ff */
[----:B------:R-:W-:Y:S03]  /*4c60*/  UISETP.GE.AND UP0, UPT, UR6, UR4, UPT ;  /* 0x000000040600728c */ /* 0x000fe6000bf06270 */
[----:B------:R-:W-:Y:S01]  /*4c70*/  UMOV UR4, UR11 ;  /* 0x0000000b00047c82 */ /* 0x000fe20008000000 */
[----:B------:R-:W-:Y:S02]  /*4c80*/  UISETP.GE.OR UP0, UPT, UR5, UR8, UP0 ;  /* 0x000000080500728c */ /* 0x000fe40008706670 */
[----:B------:R-:W-:Y:S02]  /*4c90*/  USHF.R.U32.HI UR4, URZ, UR23, UR4 ;  /* 0x00000017ff047299 */ /* 0x000fe40008011604 */
[----:B------:R-:W-:Y:S02]  /*4ca0*/  UIMAD.WIDE.U32 UR8, UR5, UR22, URZ ;  /* 0x00000016050872a5 */ /* 0x000fe4000f8e00ff */
[----:B------:R-:W-:Y:S04]  /*4cb0*/  USEL UR10, UR6, UR4, !UP1 ;  /* 0x00000004060a7287 */ /* 0x000fe8000c800000 */
[----:B------:R-:W-:Y:S01]  /*4cc0*/  UIADD3 UR11, UPT, UPT, -UR10, URZ, URZ ;  /* 0x000000ff0a0b7290 */ /* 0x000fe2000fffe1ff */
[----:B------:R-:W-:Y:S02]  /*4cd0*/  @!UP0 UMOV UR4, UR9 ;  /* 0x0000000900048c82 */ /* 0x000fe40008000000 */
[----:B------:R-:W-:Y:S02]  /*4ce0*/  @!UP0 USHF.R.U32.HI UR4, URZ, UR23, UR4 ;  /* 0x00000017ff048299 */ /* 0x000fe40008011604 */
[----:B------:R-:W-:Y:S02]  /*4cf0*/  UIMAD UR8, UR45, UR11, UR6 ;  /* 0x0000000b2d0872a4 */ /* 0x000fe4000f8e0206 */
[----:B------:R-:W-:Y:S02]  /*4d00*/  @!UP0 USEL UR4, UR5, UR4, !UP1 ;  /* 0x0000000405048287 */ /* 0x000fe4000c800000 */
[----:B------:R-:W-:Y:S02]  /*4d10*/  UISETP.NE.AND UP1, UPT, UR24, URZ, UPT ;  /* 0x000000ff1800728c */ /* 0x000fe4000bf25270 */
[----:B------:R-:W-:Y:S02]  /*4d20*/  @!UP0 UIMAD UR7, UR7, UR8, UR4 ;  /* 0x00000008070782a4 */ /* 0x000fe4000f8e0204 */
[----:B------:R-:W-:Y:S02]  /*4d30*/  @!UP0 UIADD3 UR9, UPT, UPT, UR10, -UR4, URZ ;  /* 0x800000040a098290 */ /* 0x000fe4000fffe0ff */
[----:B------:R-:W-:Y:S02]  /*4d40*/  UIADD3 UR8, UPT, UPT, -UR6, URZ, URZ ;  /* 0x000000ff06087290 */ /* 0x000fe4000fffe1ff */
[----:B------:R-:W-:Y:S02]  /*4d50*/  UIADD3 UR4, UPT, UPT, -UR5, URZ, URZ ;  /* 0x000000ff05047290 */ /* 0x000fe4000fffe1ff */
[----:B------:R-:W-:Y:S03]  /*4d60*/  @!UP0 UIMAD UR6, UR9, UR45, UR5 ;  /* 0x0000002d090682a4 */ /* 0x000fe6000f8e0205 */
[----:B------:R-:W-:Y:S01]  /*4d70*/  @!UP0 UMOV UR5, UR7 ;  /* 0x0000000700058c82 */ /* 0x000fe20008000000 */
[----:B------:R-:W-:Y:S02]  /*4d80*/  UIMAD UR7, UR15, UR4, UR14 ;  /* 0x000000040f0772a4 */ /* 0x000fe4000f8e020e */
[----:B------:R-:W-:Y:S02]  /*4d90*/  UIMAD UR4, UR50, UR8, UR13 ;  /* 0x00000008320472a4 */ /* 0x000fe4000f8e020d */
[----:B------:R-:W-:Y:S02]  /*4da0*/  UIMAD UR14, UR5, UR15, UR7 ;  /* 0x0000000f050e72a4 */ /* 0x000fe4000f8e0207 */
[----:B------:R-:W-:Y:S11]  /*4db0*/  UIMAD UR13, UR6, UR50, UR4 ;  /* 0x00000032060d72a4 */ /* 0x000ff6000f8e0204 */
[----:B------:R-:W-:Y:S01]  /*4dc0*/  @!UPT UIADD3 URZ, UPT, UPT, URZ, URZ, URZ ;  /* 0x000000fffffff290 */ /* 0x000fe2000fffe0ff */
.L_x_90:
[----:B------:R-:W3:Y:S01]  /*4dd0*/  @!UP4 LDCU.128 UR8, c[0x0][0xb10] ;  /* 0x00016200ff08c7ac */ /* 0x000ee20008000c00 */
[----:B------:R-:W-:Y:S02]  /*4de0*/  ISETP.NE.U32.AND P0, PT, RZ, UR38, PT ;  /* 0x00000026ff007c0c */ /* 0x000fe4000bf05070 */
[----:B------:R-:W-:Y:S02]  /*4df0*/  SHF.L.U32 R4, R11, 0x1f, RZ ;  /* 0x0000001f0b047819 */ /* 0x000fe400000006ff */
[----:B------:R-:W-:Y:S01]  /*4e00*/  ISETP.NE.AND.EX P0, PT, RZ, UR39, PT, P0 ;  /* 0x00000027ff007c0c */ /* 0x000fe2000bf05300 */
[----:B------:R-:W4:Y:S01]  /*4e10*/  @!UP4 LDCU UR5, c[0x0][0xb0c] ;  /* 0x00016180ff05c7ac */ /* 0x000f220008000800 */
[----:B------:R-:W-:Y:S02]  /*4e20*/  USHF.L.U32 UR42, UR30, 0x7, URZ ;  /* 0x000000071e2a7899 */ /* 0x000fe400080006ff */
[----:B------:R-:W-:Y:S02]  /*4e30*/  USHF.L.U32 UR43, UR31, 0x6, URZ ;  /* 0x000000061f2b7899 */ /* 0x000fe400080006ff */
[----:B---3--:R-:W-:Y:S07]  /*4e40*/  UIMAD.WIDE.U32 UR6, UR14, UR8, URZ ;  /* 0x000000080e0672a5 */ /* 0x008fee000f8e00ff */
[----:B------:R-:W-:Y:S01]  /*4e50*/  @!UP4 UMOV UR4, UR7 ;  /* 0x000000070004cc82 */ /* 0x000fe20008000000 */
[----:B----4-:R-:W-:Y:S02]  /*4e60*/  @!UP4 UISETP.NE.AND UP0, UPT, UR5, 0x1, UPT ;  /* 0x000000010500c88c */ /* 0x010fe4000bf05270 */
[----:B------:R-:W-:Y:S02]  /*4e70*/  @!UP4 USHF.R.U32.HI UR4, URZ, UR9, UR4 ;  /* 0x00000009ff04c299 */ /* 0x000fe40008011604 */
[----:B------:R-:W-:Y:S02]  /*4e80*/  UIMAD.WIDE.U32 UR6, UR13, UR11, URZ ;  /* 0x0000000b0d0672a5 */ /* 0x000fe4000f8e00ff */
[----:B------:R-:W-:Y:S02]  /*4e90*/  @!UP4 USEL UR8, UR14, UR4, !UP0 ;  /* 0x000000040e08c287 */ /* 0x000fe4000c000000 */
[----:B------:R-:W-:Y:S03]  /*4ea0*/  @!UP4 UISETP.NE.AND UP0, UPT, UR10, 0x1, UPT ;  /* 0x000000010a00c88c */ /* 0x000fe6000bf05270 */
[----:B------:R-:W-:Y:S02]  /*4eb0*/  @!UP4 UMOV UR6, UR7 ;  /* 0x000000070006cc82 */ /* 0x000fe40008000000 */
[----:B------:R-:W3:Y:S02]  /*4ec0*/  @!UP4 LDCU UR4, c[0x0][0xb20] ;  /* 0x00016400ff04c7ac */ /* 0x000ee40008000800 */
[----:B---3--:R-:W-:Y:S04]  /*4ed0*/  @!UP4 USHF.R.U32.HI UR6, URZ, UR4, UR6 ;  /* 0x00000004ff06c299 */ /* 0x008fe80008011606 */
[----:B------:R-:W-:Y:S04]  /*4ee0*/  @!UP4 USEL UR6, UR13, UR6, !UP0 ;  /* 0x000000060d06c287 */ /* 0x000fe8000c000000 */
[----:B------:R-:W-:Y:S02]  /*4ef0*/  @!UP4 UIADD3 UR4, UPT, UPT, -UR8, UR6, URZ ;  /* 0x000000060804c290 */ /* 0x000fe4000fffe1ff */
[----:B------:R-:W-:Y:S02]  /*4f00*/  @!UP4 UIADD3 UR6, UPT, UPT, UR8, -UR6, URZ ;  /* 0x800000060806c290 */ /* 0x000fe4000fffe0ff */
[----:B------:R-:W-:Y:S02]  /*4f10*/  @!UP4 UIMAD UR14, UR4, UR5, UR14 ;  /* 0x00000005040ec2a4 */ /* 0x000fe4000f8e020e */
[----:B------:R-:W-:Y:S01]  /*4f20*/  @!UP4 UIMAD UR13, UR6, UR10, UR13 ;  /* 0x0000000a060dc2a4 */ /* 0x000fe2000f8e020d */
[----:B------:R-:W-:Y:S11]  /*4f30*/  BRA.U UP3, `(.L_x_91) ;  /* 0x0000000103107547 */ /* 0x000ff6000b800000 */
[----:B------:R-:W-:Y:S04]  /*4f40*/  MOV R2, UR55 ;  /* 0x0000003700027c02 */ /* 0x000fe80008000f00 */
[----:B------:R-:W-:Y:S04]  /*4f50*/  SHF.L.U32 R2, R2, 0x1f, RZ ;  /* 0x0000001f02027819 */ /* 0x000fe800000006ff */
[----:B------:R-:W3:Y:S02]  /*4f60*/  SYNCS.PHASECHK.TRANS64.TRYWAIT P1, [UR21+0xb8], R2 ;  /* 0x0000b802ff0075a7 */ /* 0x000ee40008021115 */
[----:B---3--:R-:W-:Y:S05]  /*4f70*/  @!P1 BRA `(.L_x_92) ;  /* 0x0000004800b49947 */ /* 0x008fea0003800000 */
.L_x_91:
[----:B------:R-:W-:Y:S05]  /*4f80*/  BRA.U !UP5, `(.L_x_93) ;  /* 0x000000010d387547 */ /* 0x000fea000b800000 */
[----:B------:R-:W-:Y:S01]  /*4f90*/  UPLOP3.LUT UP1, UPT, UPT, UPT, UP6, 0x80, 0x8 ;  /* 0x000000000008789c */ /* 0x000fe20003f2f060 */
[----:B--2---:R-:W-:Y:S01]  /*4fa0*/  HFMA2 R0, -RZ, RZ, 0, 5.9604644775390625e-08 ;  /* 0x00000001ff007431 */ /* 0x004fe200000001ff */
[----:B------:R-:W2:Y:S01]  /*4fb0*/  LDCU.64 UR8, c[0x0][0x358] ;  /* 0x00006b00ff0877ac */ /* 0x000ea20008000a00 */
[----:B------:R-:W-:Y:S03]  /*4fc0*/  IMAD.MOV.U32 R46, RZ, RZ, 0x1 ;  /* 0x00000001ff2e7424 */ /* 0x000fe600078e00ff */
[----:B------:R-:W-:Y:S05]  /*4fd0*/  PLOP3.LUT P1, PT, PT, PT, UP1, 0x80, 0x8 ;  /* 0x000000000008781c */ /* 0x000fea0003f2f018 */
[----:B------:R-:W3:Y:S01]  /*4fe0*/  @UP1 LDCU.64 UR4, c[0x0][0x888] ;  /* 0x00011100ff0417ac */ /* 0x000ee20008000a00 */
[----:B------:R-:W-:Y:S07]  /*4ff0*/  @UP1 UIMAD UR6, UR36, UR38, URZ ;  /* 0x00000026240612a4 */ /* 0x000fee000f8e02ff */
[----:B------:R-:W-:Y:S01]  /*5000*/  @!P1 PRMT R46, R0, 0x7610, R46 ;  /* 0x00007610002e9816 */ /* 0x000fe2000000002e */
[----:B---3--:R-:W-:Y:S06]  /*5010*/  @UP1 UIMAD.WIDE UR4, UR6, 0x4, UR4 ;  /* 0x00000004060418a5 */ /* 0x008fec000f8e0204 */
[----:B------:R-:W-:Y:S01]  /*5020*/  IMAD.U32 R6, RZ, RZ, UR4 ;  /* 0x00000004ff067e24 */ /* 0x000fe2000f8e00ff */
[----:B------:R-:W-:Y:S04]  /*5030*/  MOV R7, UR5 ;  /* 0x0000000500077c02 */ /* 0x000fe80008000f00 */
[----:B------:R-:W3:Y:S01]  /*5040*/  @!UP1 LDCU UR4, c[0x0][0x880] ;  /* 0x00011000ff0497ac */ /* 0x000ee20008000800 */
[----:B--2--5:R4:W5:Y:S02]  /*5050*/  @P1 LDG.E R27, desc[UR8][R6.64] ;  /* 0x00000008061b1981 */ /* 0x024964000c1e1900 */
[----:B---34-:R-:W-:Y:S07]  /*5060*/  @!P1 IMAD.U32 R27, RZ, RZ, UR4 ;  /* 0x00000004ff1b9e24 */ /* 0x018fee000f8e00ff */
.L_x_93:
[----:B-----5:R-:W-:Y:S01]  /*5070*/  @!P0 FSETP.EQ.AND P2, PT, R27, RZ, PT ;  /* 0x000000ff1b00820b */ /* 0x020fe20003f42000 */
[----:B------:R-:W-:Y:S01]  /*5080*/  @!UPT UIADD3 URZ, UPT, UPT, URZ, URZ, URZ ;  /* 0x000000fffffff290 */ /* 0x000fe2000fffe0ff */
[----:B------:R-:W-:Y:S11]  /*5090*/  @!P0 BRA `(.L_x_94) ;  /* 0x0000000000148947 */ /* 0x000ff60003800000 */
[----:B------:R-:W-:Y:S02]  /*50a0*/  LOP3.LUT P0, RZ, R46, 0xff, RZ, 0xc0, !PT ;  /* 0x000000ff2eff7812 */ /* 0x000fe4000780c0ff */
[----:B------:R-:W-:Y:S04]  /*50b0*/  PLOP3.LUT P2, PT, PT, PT, UP1, 0x80, 0x8 ;  /* 0x000000000008781c */ /* 0x000fe80003f4f018 */
[----:B------:R-:W-:Y:S07]  /*50c0*/  PLOP3.LUT P2, PT, P2, PT, PT, 0x8, 0x80 ;  /* 0x000000000080781c */ /* 0x000fee000174e170 */
[----:B------:R-:W-:Y:S11]  /*50d0*/  @P0 FSETP.EQ.AND P2, PT, R27, RZ, PT ;  /* 0x000000ff1b00020b */ /* 0x000ff60003f42000 */
[----:B------:R-:W-:Y:S02]  /*50e0*/  @!UPT UIADD3 URZ, UPT, UPT, URZ, URZ, URZ ;  /* 0x000000fffffff290 */ /* 0x000fe4000fffe0ff */
.L_x_94:
[----:B------:R-:W3:Y:S01]  /*50f0*/  SYNCS.PHASECHK.TRANS64.TRYWAIT P0, [UR21+0x90], R4 ;  /* 0x00009004ff0075a7 */ /* 0x000ee20008001115 */
[----:B------:R-:W-:Y:S04]  /*5100*/  ELECT P1, URZ, PT ;  /* 0x0000000000ff782f */ /* 0x000fe80003820000 */
[----:B------:R-:W-:Y:S01]  /*5110*/  PLOP3.LUT P1, PT, P2, P1, PT, 0xf2, 0x2f ;  /* 0x00000000002f781c */ /* 0x000fe20001723e72 */
[----:B------:R-:W-:Y:S01]  /*5120*/  @!UPT UIADD3 URZ, UPT, UPT, URZ, URZ, URZ ;  /* 0x000000fffffff290 */ /* 0x000fe2000fffe0ff */
[----:B---3--:R-:W-:Y:S11]  /*5130*/  @!P0 BRA `(.L_x_95) ;  /* 0x00000048005c8947 */ /* 0x008ff60003800000 */
.L_x_191:
[----:B--2---:R-:W-:Y:S01]  /*5140*/  @!P1 IADD3 R2, P0, PT, R12, 0x580, RZ ;  /* 0x000005800c029810 */ /* 0x004fe20007f1e0ff */
[----:B------:R-:W-:Y:S01]  /*5150*/  VOTEU.ALL UP0, P1 ;  /* 0x0000000000ff7886 */ /* 0x000fe20000800000 */
[----:B------:R-:W-:Y:S01]  /*5160*/  UMOV UR6, 0x0 ;  /* 0x0000000000067882 */ /* 0x000fe20000000000 */
[----:B------:R-:W-:Y:S01]  /*5170*/  UMOV UR7, 0x10000000 ;  /* 0x1000000000077882 */ /* 0x000fe20000000000 */
[----:B------:R-:W-:Y:S01]  /*5180*/  @!P1 R2UR UR5, R2 ;  /* 0x00000000020592ca */ /* 0x000fe200000e0000 */
[----:B------:R-:W-:Y:S01]  /*5190*/  @!P1 IMAD.X R0, RZ, RZ, R13, P0 ;  /* 0x000000ffff009224 */ /* 0x000fe200000e060d */
[----:B------:R-:W-:Y:S02]  /*51a0*/  @!UP0 UIADD3 UR40, UPT, UPT, UR21, 0x200, URZ ;  /* 0x0000020015288890 */ /* 0x000fe4000fffe0ff */
[----:B------:R-:W-:Y:S02]  /*51b0*/  @!UP0 UIADD3 UR10, UPT, UPT, UR42, 0x40, URZ ;  /* 0x000000402a0a8890 */ /* 0x000fe4000fffe0ff */
[----:B------:R-:W-:Y:S01]  /*51c0*/  @!P1 R2UR UR4, R0 ;  /* 0x00000000000492ca */ /* 0x000fe200000e0000 */
[----:B------:R-:W-:Y:S01]  /*51d0*/  @!UP0 UIADD3 UR8, UPT, UPT, UR21, 0xa00, URZ ;  /* 0x00000a0015088890 */ /* 0x000fe2000fffe0ff */
[----:B------:R-:W-:Y:S01]  /*51e0*/  @!P1 IMAD.MOV.U32 R0, RZ, RZ, 0x1000 ;  /* 0x00001000ff009424 */ /* 0x000fe200078e00ff */
[----:B------:R-:W-:Y:S01]  /*51f0*/  VOTEU.ALL UP0, P1 ;  /* 0x0000000000ff7886 */ /* 0x000fe20000800000 */
[----:B------:R-:W-:Y:S01]  /*5200*/  UMOV UR44, UR36 ;  /* 0x00000024002c7c82 */ /* 0x000fe20008000000 */
[----:B------:R-:W-:Y:S01]  /*5210*/  UMOV UR9, UR41 ;  /* 0x0000002900097c82 */ /* 0x000fe20008000000 */
[----:B------:R-:W-:Y:S01]  /*5220*/  UMOV UR11, UR43 ;  /* 0x0000002b000b7c82 */ /* 0x000fe20008000000 */
[----:B------:R-:W-:Y:S01]  /*5230*/  IMAD.U32 R6, RZ, RZ, UR5 ;  /* 0x00000005ff067e24 */ /* 0x000fe2000f8e00ff */
[----:B------:R-:W-:Y:S05]  /*5240*/  UMOV UR12, UR36 ;  /* 0x00000024000c7c82 */ /* 0x000fea0008000000 */
[----:B------:R-:W-:Y:S01]  /*5250*/  IMAD.U32 R7, RZ, RZ, UR4 ;  /* 0x00000004ff077e24 */ /* 0x000fe2000f8e00ff */
[----:B------:R-:W-:Y:S04]  /*5260*/  @!P1 R2UR UR4, R6 ;  /* 0x00000000060492ca */ /* 0x000fe800000e0000 */
[----:B------:R-:W-:Y:S11]  /*5270*/  @!P1 R2UR UR5, R7 ;  /* 0x00000000070592ca */ /* 0x000ff600000e0000 */
[----:B------:R-:W-:Y:S02]  /*5280*/  @!UPT UIADD3 URZ, UPT, UPT, URZ, URZ, URZ ;  /* 0x000000fffffff290 */ /* 0x000fe4000fffe0ff */
[----:B------:R-:W-:Y:S01]  /*5290*/  @!UP0 UTMALDG.3D [UR40], [UR4], desc[UR6] ;  /* 0x00000628040085b4 */ /* 0x000fe20008011000 */
[----:B------:R-:W-:Y:S05]  /*52a0*/  VOTEU.ALL UP0, P1 ;  /* 0x0000000000ff7886 */ /* 0x000fea0000800000 */
[----:B------:R2:W-:Y:S01]  /*52b0*/  @!UP0 UTMALDG.3D [UR8], [UR4], desc[UR6] ;  /* 0x00000608040085b4 */ /* 0x0005e20008011000 */
[----:B------:R3:W-:Y:S01]  /*52c0*/  @!P1 SYNCS.ARRIVE.TRANS64.RED.A0TR RZ, [UR21+0x70], R0 ;  /* 0x00007000ffff99a7 */ /* 0x0007e20008300415 */
[----:B--2---:R-:W-:Y:S09]  /*52d0*/  UPRMT UR4, UR47, 0x654, UR41 ;  /* 0x000006542f047896 */ /* 0x004ff20008000029 */
[----:B------:R-:W-:Y:S01]  /*52e0*/  SYNCS.ARRIVE.TRANS64.RED.A1T0 RZ, [UR4], RZ ;  /* 0x000000ffffff79a7 */ /* 0x000fe20008100404 */
[----:B------:R-:W2:Y:S02]  /*52f0*/  SYNCS.PHASECHK.TRANS64.TRYWAIT P0, [UR21+0x98], R4 ;  /* 0x00009804ff0075a7 */ /* 0x000ea40008001115 */
[----:B--23--:R-:W-:Y:S05]  /*5300*/  @!P0 BRA `(.L_x_96) ;  /* 0x0000004800008947 */ /* 0x00cfea0003800000 */
.L_x_193:
[----:B------:R-:W-:Y:S01]  /*5310*/  @!P1 IADD3 R2, P0, PT, R12, 0x580, RZ ;  /* 0x000005800c029810 */ /* 0x000fe20007f1e0ff */
[----:B------:R-:W-:Y:S01]  /*5320*/  VOTEU.ALL UP0, P1 ;  /* 0x0000000000ff7886 */ /* 0x000fe20000800000 */
[----:B------:R-:W-:Y:S01]  /*5330*/  UMOV UR6, 0x0 ;  /* 0x0000000000067882 */ /* 0x000fe20000000000 */
[----:B------:R-:W-:Y:S01]  /*5340*/  UMOV UR7, 0x10000000 ;  /* 0x1000000000077882 */ /* 0x000fe20000000000 */
[----:B------:R-:W-:Y:S01]  /*5350*/  @!P1 R2UR UR5, R2 ;  /* 0x00000000020592ca */ /* 0x000fe200000e0000 */
[----:B--2---:R-:W-:Y:S01]  /*5360*/  @!P1 IMAD.X R0, RZ, RZ, R13, P0 ;  /* 0x000000ffff009224 */ /* 0x004fe200000e060d */
[----:B------:R-:W-:Y:S02]  /*5370*/  @!UP0 UIADD3 UR34, UPT, UPT, UR42, 0x10, URZ ;  /* 0x000000102a228890 */ /* 0x000fe4000fffe0ff */
[----:B------:R-:W-:Y:S02]  /*5380*/  @!UP0 UIADD3 UR32, UPT, UPT, UR21, 0x1200, URZ ;  /* 0x0000120015208890 */ /* 0x000fe4000fffe0ff */
[----:B------:R-:W-:Y:S01]  /*5390*/  @!P1 R2UR UR4, R0 ;  /* 0x00000000000492ca */ /* 0x000fe200000e0000 */
[----:B------:R-:W-:Y:S01]  /*53a0*/  @!UP0 UIADD3 UR10, UPT, UPT, UR42, 0x50, URZ ;  /* 0x000000502a0a8890 */ /* 0x000fe2000fffe0ff */
[----:B------:R-:W-:Y:S01]  /*53b0*/  @!P1 IMAD.MOV.U32 R0, RZ, RZ, 0x1000 ;  /* 0x00001000ff009424 */ /* 0x000fe200078e00ff */
[----:B------:R-:W-:Y:S01]  /*53c0*/  @!UP0 UIADD3 UR8, UPT, UPT, UR21, 0x1a00, URZ ;  /* 0x00001a0015088890 */ /* 0x000fe2000fffe0ff */
[----:B------:R-:W-:Y:S01]  /*53d0*/  VOTEU.ALL UP0, P1 ;  /* 0x0000000000ff7886 */ /* 0x000fe20000800000 */
[----:B------:R-:W-:Y:S02]  /*53e0*/  UMOV UR35, UR43 ;  /* 0x0000002b00237c82 */ /* 0x000fe40008000000 */
[----:B------:R-:W-:Y:S01]  /*53f0*/  IMAD.U32 R6, RZ, RZ, UR5 ;  /* 0x00000005ff067e24 */ /* 0x000fe2000f8e00ff */
[----:B------:R-:W-:Y:S01]  /*5400*/  UMOV UR9, UR33 ;  /* 0x0000002100097c82 */ /* 0x000fe20008000000 */
[----:B------:R-:W-:Y:S01]  /*5410*/  UMOV UR11, UR43 ;  /* 0x0000002b000b7c82 */ /* 0x000fe20008000000 */
[----:B------:R-:W-:Y:S03]  /*5420*/  UMOV UR12, UR36 ;  /* 0x00000024000c7c82 */ /* 0x000fe60008000000 */
        /* <DEDUP_REMOVED lines=12> */
.L_x_195:
[----:B------:R-:W-:Y:S01]  /*54f0*/  @!P1 IADD3 R2, P0, PT, R12, 0x580, RZ ;  /* 0x000005800c029810 */ /* 0x000fe20007f1e0ff */
[----:B------:R-:W-:Y:S01]  /*5500*/  VOTEU.ALL UP0, P1 ;  /* 0x0000000000ff7886 */ /* 0x000fe20000800000 */
[----:B------:R-:W-:Y:S01]  /*5510*/  UMOV UR6, 0x0 ;  /* 0x0000000000067882 */ /* 0x000fe20000000000 */
[----:B------:R-:W-:Y:S01]  /*5520*/  UMOV UR7, 0x10000000 ;  /* 0x1000000000077882 */ /* 0x000fe20000000000 */
[----:B------:R-:W-:Y:S01]  /*5530*/  @!P1 R2UR UR5, R2 ;  /* 0x00000000020592ca */ /* 0x000fe200000e0000 */
[----:B--2---:R-:W-:Y:S01]  /*5540*/  @!P1 IMAD.X R0, RZ, RZ, R13, P0 ;  /* 0x000000ffff009224 */ /* 0x004fe200000e060d */
[----:B------:R-:W-:Y:S01]  /*5550*/  @!UP0 UIADD3 UR26, UPT, UPT, UR42, 0x20, URZ ;  /* 0x000000202a1a8890 */ /* 0x000fe2000fffe0ff */
[----:B------:R-:W-:Y:S01]  /*5560*/  VIADD R10, R10, 0x1 ;  /* 0x000000010a0a7836 */ /* 0x000fe20000000000 */
        /* <DEDUP_REMOVED lines=10> */
[----:B------:R-:W-:Y:S01]  /*5610*/  UMOV UR11, UR43 ;  /* 0x0000002b000b7c82 */ /* 0x000fe20008000000 */
[----:B------:R-:W-:Y:S02]  /*5620*/  UMOV UR12, UR36 ;  /* 0x00000024000c7c82 */ /* 0x000fe40008000000 */
        /* <DEDUP_REMOVED lines=12> */
.L_x_197:
[----:B------:R-:W-:Y:S01]  /*56f0*/  UIADD3 UR31, UPT, UPT, UR14, UR63, URZ ;  /* 0x0000003f0e1f7290 */ /* 0x000fe2000fffe0ff */
[----:B------:R-:W-:Y:S01]  /*5700*/  @!P1 IADD3 R2, P0, PT, R12, 0x580, RZ ;  /* 0x000005800c029810 */ /* 0x000fe20007f1e0ff */
[----:B------:R-:W-:Y:S01]  /*5710*/  UPLOP3.LUT UP3, UPT, UPT, UPT, UPT, 0x80, 0x8 ;  /* 0x000000000008789c */ /* 0x000fe20003f6f070 */
[----:B------:R-:W-:Y:S01]  /*5720*/  R2UR UR24, R50 ;  /* 0x00000000321872ca */ /* 0x000fe200000e0000 */
[----:B------:R-:W-:Y:S01]  /*5730*/  VOTEU.ALL UP0, P1 ;  /* 0x0000000000ff7886 */ /* 0x000fe20000800000 */
[----:B------:R-:W-:Y:S01]  /*5740*/  @!P1 R2UR UR5, R2 ;  /* 0x00000000020592ca */ /* 0x000fe200000e0000 */
[----:B--2---:R-:W-:Y:S01]  /*5750*/  @!P1 IMAD.X R0, RZ, RZ, R13, P0 ;  /* 0x000000ffff009224 */ /* 0x004fe200000e060d */
[----:B------:R-:W-:Y:S01]  /*5760*/  UMOV UR6, 0x0 ;  /* 0x0000000000067882 */ /* 0x000fe20000000000 */
[----:B------:R-:W-:Y:S01]  /*5770*/  UMOV UR7, 0x10000000 ;  /* 0x1000000000077882 */ /* 0x000fe20000000000 */
[----:B------:R-:W-:Y:S01]  /*5780*/  @!UP0 UIADD3 UR18, UPT, UPT, UR42, 0x30, URZ ;  /* 0x000000302a128890 */ /* 0x000fe2000fffe0ff */
[----:B------:R-:W-:Y:S01]  /*5790*/  ISETP.NE.AND P0, PT, R10, 0x2, PT ;  /* 0x000000020a00780c */ /* 0x000fe20003f05270 */
[----:B------:R-:W-:Y:S01]  /*57a0*/  @!UP0 UIADD3 UR16, UPT, UPT, UR21, 0x3200, URZ ;  /* 0x0000320015108890 */ /* 0x000fe2000fffe0ff */
[----:B------:R-:W-:Y:S01]  /*57b0*/  @!P1 R2UR UR4, R0 ;  /* 0x00000000000492ca */ /* 0x000fe200000e0000 */
[----:B------:R-:W-:Y:S01]  /*57c0*/  @!UP0 UIADD3 UR17, UPT, UPT, UR21, 0x88, URZ ;  /* 0x0000008815118890 */ /* 0x000fe2000fffe0ff */
[----:B------:R-:W-:Y:S01]  /*57d0*/  SEL R0, RZ, 0x1, P0 ;  /* 0x00000001ff007807 */ /* 0x000fe20000000000 */
[----:B------:R-:W-:Y:S01]  /*57e0*/  @!UP0 UIADD3 UR10, UPT, UPT, UR42, 0x70, URZ ;  /* 0x000000702a0a8890 */ /* 0x000fe2000fffe0ff */
[----:B------:R-:W-:Y:S01]  /*57f0*/  LOP3.LUT R11, R11, 0x1, RZ, 0x3c, !PT ;  /* 0x000000010b0b7812 */ /* 0x000fe200078e3cff */
[----:B------:R-:W-:Y:S01]  /*5800*/  @!UP0 UIADD3 UR8, UPT, UPT, UR21, 0x3a00, URZ ;  /* 0x00003a0015088890 */ /* 0x000fe2000fffe0ff */
[----:B------:R-:W-:Y:S01]  /*5810*/  IMAD.U32 R4, RZ, RZ, UR5 ;  /* 0x00000005ff047e24 */ /* 0x000fe2000f8e00ff */
[----:B------:R-:W-:Y:S01]  /*5820*/  VOTEU.ALL UP0, P1 ;  /* 0x0000000000ff7886 */ /* 0x000fe20000800000 */
[----:B------:R-:W-:Y:S01]  /*5830*/  UMOV UR19, UR43 ;  /* 0x0000002b00137c82 */ /* 0x000fe20008000000 */
[----:B------:R-:W-:Y:S01]  /*5840*/  UMOV UR20, UR36 ;  /* 0x0000002400147c82 */ /* 0x000fe20008000000 */
[----:B------:R-:W-:Y:S01]  /*5850*/  UMOV UR11, UR43 ;  /* 0x0000002b000b7c82 */ /* 0x000fe20008000000 */
[----:B------:R-:W-:Y:S01]  /*5860*/  UMOV UR12, UR36 ;  /* 0x00000024000c7c82 */ /* 0x000fe20008000000 */
[----:B------:R-:W-:Y:S01]  /*5870*/  UMOV UR9, UR17 ;  /* 0x0000001100097c82 */ /* 0x000fe20008000000 */
[----:B------:R-:W-:Y:S01]  /*5880*/  IMAD.U32 R5, RZ, RZ, UR4 ;  /* 0x00000004ff057e24 */ /* 0x000fe2000f8e00ff */
[----:B------:R-:W-:Y:S01]  /*5890*/  @!P1 R2UR UR4, R4 ;  /* 0x00000000040492ca */ /* 0x000fe200000e0000 */
[----:B------:R-:W-:Y:S01]  /*58a0*/  UIADD3 UR30, UPT, UPT, UR13, UR24, URZ ;  /* 0x000000180d1e7290 */ /* 0x000fe2000fffe0ff */
[----:B------:R-:W-:Y:S01]  /*58b0*/  LOP3.LUT R9, R9, R0, RZ, 0x3c, !PT ;  /* 0x0000000009097212 */ /* 0x000fe200078e3cff */
[----:B------:R-:W-:Y:S01]  /*58c0*/  UMOV UR36, UR29 ;  /* 0x0000001d00247c82 */ /* 0x000fe20008000000 */
[----:B------:R-:W-:Y:S02]  /*58d0*/  @!P1 R2UR UR5, R5 ;  /* 0x00000000050592ca */ /* 0x000fe400000e0000 */
[----:B------:R-:W-:Y:S11]  /*58e0*/  SEL R10, R10, RZ, P0 ;  /* 0x000000ff0a0a7207 */ /* 0x000ff60000000000 */
[----:B------:R2:W-:Y:S01]  /*58f0*/  @!UP0 UTMALDG.3D [UR16], [UR4], desc[UR6] ;  /* 0x00000610040085b4 */ /* 0x0005e20008011000 */
[----:B------:R-:W-:Y:S05]  /*5900*/  VOTEU.ALL UP0, P1 ;  /* 0x0000000000ff7886 */ /* 0x000fea0000800000 */
[----:B------:R2:W-:Y:S01]  /*5910*/  @!UP0 UTMALDG.3D [UR8], [UR4], desc[UR6] ;  /* 0x00000608040085b4 */ /* 0x0005e20008011000 */
[----:B------:R2:W-:Y:S01]  /*5920*/  @!P1 SYNCS.ARRIVE.TRANS64.RED.A0TR RZ, [UR21+0x88], R3 ;  /* 0x00008803ffff99a7 */ /* 0x0005e20008300415 */
[----:B------:R-:W-:Y:S01]  /*5930*/  SYNCS.ARRIVE.TRANS64.RED.A1T0 RZ, [UR52], RZ ;  /* 0x000000ffffff79a7 */ /* 0x000fe20008100434 */
[----:B------:R-:W-:Y:S05]  /*5940*/  BRA.U UP2, `(.L_x_99) ;  /* 0xffffffed02e47547 */ /* 0x000fea000b83ffff */
[----:B------:R-:W-:-:S04]  /*5950*/  SHF.L.U32 R2, R11, 0x1f, RZ ;  /* 0x0000001f0b027819 */ /* 0x000fc800000006ff */
[----:B------:R-:W3:Y:S02]  /*5960*/  SYNCS.PHASECHK.TRANS64.TRYWAIT P0, [UR21+0x90], R2 ;  /* 0x00009002ff0075a7 */ /* 0x000ee40008001115 */
[----:B---3--:R-:W-:Y:S05]  /*5970*/  @!P0 BRA `(.L_x_100) ;  /* 0x0000004000ac8947 */ /* 0x008fea0003800000 */
.L_x_199:
[----:B------:R-:W4:Y:S02]  /*5980*/  SYNCS.PHASECHK.TRANS64.TRYWAIT P0, [UR21+0x98], R2 ;  /* 0x00009802ff0075a7 */ /* 0x000f240008001115 */
[----:B----4-:R-:W-:Y:S05]  /*5990*/  @!P0 BRA `(.L_x_101) ;  /* 0x0000004000bc8947 */ /* 0x010fea0003800000 */
.L_x_201:
[----:B------:R-:W4:Y:S02]  /*59a0*/  SYNCS.PHASECHK.TRANS64.TRYWAIT P0, [UR21+0xa0], R2 ;  /* 0x0000a002ff0075a7 */ /* 0x000f240008001115 */
[----:B----4-:R-:W-:Y:S05]  /*59b0*/  @!P0 BRA `(.L_x_102) ;  /* 0x0000004000cc8947 */ /* 0x010fea0003800000 */
.L_x_203:
[----:B---3--:R-:W-:-:S07]  /*59c0*/  MOV R0, UR21 ;  /* 0x0000001500007c02 */ /* 0x008fce0008000f00 */
.L_x_103:
[----:B---3--:R-:W-:-:S04]  /*59d0*/  SHF.L.U32 R2, R11, 0x1f, RZ ;  /* 0x0000001f0b027819 */ /* 0x008fc800000006ff */
[----:B------:R3:W4:Y:S03]  /*59e0*/  SYNCS.PHASECHK.TRANS64.TRYWAIT P0, [R0+URZ+0xa8], R2 ;  /* 0x0000a802000075a7 */ /* 0x00072600080011ff */
[----:B----4-:R-:W-:Y:S05]  /*59f0*/  @!P0 NANOSLEEP.SYNCS 0x989680 ;  /* 0x009896800000895d */ /* 0x010fea0003900000 */
[----:B------:R-:W4:Y:S02]  /*5a00*/  @!P0 SYNCS.PHASECHK.TRANS64 P0, [R0+URZ+0xa8], R2 ;  /* 0x0000a802000085a7 */ /* 0x000f2400080010ff */
[----:B-12-4-:R-:W-:Y:S05]  /*5a10*/  @P0 EXIT ;  /* 0x000000000000094d */ /* 0x016fea0003800000 */
[----:B------:R-:W-:Y:S05]  /*5a20*/  BRA `(.L_x_103) ;  /* 0xfffffffc00e87947 */ /* 0x000fea000383ffff */
.L_x_88:
[----:B------:R-:W-:-:S06]  /*5a30*/  UISETP.GE.AND UP0, UPT, UR18, 0x4, UPT ;  /* 0x000000041200788c */ /* 0x000fcc000bf06270 */
[----:B------:R-:W-:-:S13]  /*5a40*/  PLOP3.LUT P0, PT, PT, PT, UP0, 0x80, 0x8 ;  /* 0x000000000008781c */ /* 0x000fda0003f0f008 */
[----:B-1----:R-:W-:Y:S05]  /*5a50*/  @!P0 EXIT ;  /* 0x000000000000894d */ /* 0x002fea0003800000 */
[----:B------:R-:W-:Y:S01]  /*5a60*/  BAR.SYNC.DEFER_BLOCKING 0x6, 0xa0 ;  /* 0x0182800000007b1d */ /* 0x000fe20000010000 */
[C---:B------:R-:W-:Y:S01]  /*5a70*/  IMAD.SHL.U32 R45, R60.reuse, 0x10, RZ ;  /* 0x000000103c2d7824 */ /* 0x040fe200078e00ff */
[C---:B------:R-:W-:Y:S01]  /*5a80*/  SHF.L.U32 R3, R47.reuse, 0x15, RZ ;  /* 0x000000152f037819 */ /* 0x040fe200000006ff */
[C---:B------:R-:W-:Y:S02]  /*5a90*/  IMAD.U32 R23, R60.reuse, 0x10000, RZ ;  /* 0x000100003c177824 */ /* 0x040fe400078e00ff */
[----:B------:R-:W-:Y:S02]  /*5aa0*/  HFMA2 R59, -RZ, RZ, 0, 5.9604644775390625e-08 ;  /* 0x00000001ff3b7431 */ /* 0x000fe400000001ff */
[----:B------:R-:W-:Y:S01]  /*5ab0*/  IMAD.SHL.U32 R2, R60, 0x2, RZ ;  /* 0x000000023c027824 */ /* 0x000fe200078e00ff */
[----:B------:R-:W-:Y:S01]  /*5ac0*/  UMOV UR43, 0x400 ;  /* 0x00000400002b7882 */ /* 0x000fe20000000000 */
[----:B------:R-:W1:Y:S01]  /*5ad0*/  LDCU.64 UR4, c[0x0][0x890] ;  /* 0x00011200ff0477ac */ /* 0x000e620008000a00 */
[----:B------:R-:W2:Y:S01]  /*5ae0*/  LDC.64 R42, c[0x0][0x8b0] ;  /* 0x00022c00ff2a7b82 */ /* 0x000ea20000000a00 */
[----:B------:R-:W-:Y:S01]  /*5af0*/  IMAD.SHL.U32 R6, R47, 0x200, RZ ;  /* 0x000002002f067824 */ /* 0x000fe200078e00ff */
[C---:B------:R-:W-:Y:S01]  /*5b00*/  LOP3.LUT R7, R45.reuse, 0x40, RZ, 0xc0, !PT ;  /* 0x000000402d077812 */ /* 0x040fe200078ec0ff */
[----:B------:R-:W-:Y:S01]  /*5b10*/  ULEA UR43, UR47, UR43, 0x18 ;  /* 0x0000002b2f2b7291 */ /* 0x000fe2000f8ec0ff */
[----:B------:R-:W-:Y:S01]  /*5b20*/  LOP3.LUT R44, R45, 0x5b0, RZ, 0xc0, !PT ;  /* 0x000005b02d2c7812 */ /* 0x000fe200078ec0ff */
[----:B------:R-:W-:Y:S01]  /*5b30*/  IMAD.MOV.U32 R22, RZ, RZ, RZ ;  /* 0x000000ffff167224 */ /* 0x000fe200078e00ff */
[----:B------:R-:W-:Y:S01]  /*5b40*/  LOP3.LUT R3, R3, 0x200000, RZ, 0xc0, !PT ;  /* 0x0020000003037812 */ /* 0x000fe200078ec0ff */
[----:B------:R-:W-:Y:S01]  /*5b50*/  IMAD.MOV.U32 R58, RZ, RZ, RZ ;  /* 0x000000ffff3a7224 */ /* 0x000fe200078e00ff */
[----:B------:R-:W3:Y:S01]  /*5b60*/  LDC.64 R40, c[0x0][0x8a8] ;  /* 0x00022a00ff287b82 */ /* 0x000ee20000000a00 */
[----:B------:R-:W-:Y:S01]  /*5b70*/  LOP3.LUT R2, R7, 0x8, R2, 0xf8, !PT ;  /* 0x0000000807027812 */ /* 0x000fe200078ef802 */
[----:B------:R-:W-:Y:S01]  /*5b80*/  IMAD.MOV.U32 R55, RZ, RZ, RZ ;  /* 0x000000ffff377224 */ /* 0x000fe200078e00ff */
[----:B------:R-:W-:Y:S01]  /*5b90*/  LOP3.LUT R44, R44, 0x200, R6, 0xf8, !PT ;  /* 0x000002002c2c7812 */ /* 0x000fe200078ef806 */
[----:B------:R-:W4:Y:S01]  /*5ba0*/  LDCU UR60, c[0x0][0x370] ;  /* 0x00006e00ff3c77ac */ /* 0x000f220008000800 */
[----:B------:R-:W-:-:S02]  /*5bb0*/  LOP3.LUT R23, R3, 0x400000, R23, 0xf8, !PT ;  /* 0x0040000003177812 */ /* 0x000fc400078ef817 */
[----:B------:R-:W-:Y:S01]  /*5bc0*/  LOP3.LUT P0, RZ, R45, 0x40, RZ, 0xc0, !PT ;  /* 0x000000402dff7812 */ /* 0x000fe2000780c0ff */
[----:B------:R-:W4:Y:S01]  /*5bd0*/  LDS R0, [UR43+0x170] ;  /* 0x0001702bff007984 */ /* 0x000f220008000800 */
[----:B-1----:R-:W-:Y:S01]  /*5be0*/  IMAD.U32 R49, RZ, RZ, UR4 ;  /* 0x00000004ff317e24 */ /* 0x002fe2000f8e00ff */
[----:B------:R-:W-:Y:S01]  /*5bf0*/  UIADD3 UR4, UPT, UPT, UR43, 0x200, URZ ;  /* 0x000002002b047890 */ /* 0x000fe2000fffe0ff */
[----:B------:R-:W-:Y:S01]  /*5c00*/  LOP3.LUT R44, R44, R2, RZ, 0xfc, !PT ;  /* 0x000000022c2c7212 */ /* 0x000fe200078efcff */
[----:B------:R-:W-:Y:S01]  /*5c10*/  IMAD.U32 R48, RZ, RZ, UR5 ;  /* 0x00000005ff307e24 */ /* 0x000fe2000f8e00ff */
[----:B------:R-:W-:Y:S01]  /*5c20*/  P2R R2, PR, RZ, 0x1 ;  /* 0x00000001ff027803 */ /* 0x000fe20000000000 */
[----:B------:R-:W1:Y:S01]  /*5c30*/  LDCU UR42, c[0x0][0xb0c] ;  /* 0x00016180ff2a77ac */ /* 0x000e620008000800 */
[----:B------:R-:W-:Y:S01]  /*5c40*/  LOP3.LUT R60, R60, 0x60, RZ, 0xc0, !PT ;  /* 0x000000603c3c7812 */ /* 0x000fe200078ec0ff */
[----:B------:R-:W-:Y:S01]  /*5c50*/  IMAD.U32 R52, RZ, RZ, UR4 ;  /* 0x00000004ff347e24 */ /* 0x000fe2000f8e00ff */
[----:B------:R-:W-:Y:S01]  /*5c60*/  MOV R57, RZ ;  /* 0x000000ff00397202 */ /* 0x000fe20000000f00 */
[----:B------:R-:W1:Y:S01]  /*5c70*/  LDCU UR39, c[0x0][0xb30] ;  /* 0x00016600ff2777ac */ /* 0x000e620008000800 */
[----:B------:R-:W1:Y:S01]  /*5c80*/  LDCU.64 UR54, c[0x0][0x888] ;  /* 0x00011100ff3677ac */ /* 0x000e620008000a00 */
[----:B------:R-:W1:Y:S01]  /*5c90*/  LDCU.64 UR40, c[0x0][0xb28] ;  /* 0x00016500ff2877ac */ /* 0x000e620008000a00 */
[----:B------:R-:W1:Y:S01]  /*5ca0*/  LDCU.128 UR56, c[0x0][0xb10] ;  /* 0x00016200ff3877ac */ /* 0x000e620008000c00 */
[----:B------:R-:W1:Y:S01]  /*5cb0*/  LDCU UR53, c[0x0][0x374] ;  /* 0x00006e80ff3577ac */ /* 0x000e620008000800 */
[----:B------:R-:W-:Y:S01]  /*5cc0*/  UMOV UR52, URZ ;  /* 0x000000ff00347c82 */ /* 0x000fe20008000000 */
[----:B------:R-:W-:Y:S01]  /*5cd0*/  UMOV UR46, URZ ;  /* 0x000000ff002e7c82 */ /* 0x000fe20008000000 */
[----:B-1234-:R-:W-:-:S07]  /*5ce0*/  IMAD.IADD R23, R0, 0x1, R23 ;  /* 0x0000000100177824 */ /* 0x01efce00078e0217 */
.L_x_147:
[----:B------:R-:W-:Y:S02]  /*5cf0*/  LEA R3, R55, UR43, 0x3 ;  /* 0x0000002b37037c11 */ /* 0x000fe4000f8e18ff */
[----:B------:R-:W-:Y:S02]  /*5d00*/  SHF.L.U32 R0, R57, 0x1f, RZ ;  /* 0x0000001f39007819 */ /* 0x000fe400000006ff */
[----:B-1----:R-:W-:Y:S02]  /*5d10*/  LEA R4, R55, UR43, 0x4 ;  /* 0x0000002b37047c11 */ /* 0x002fe4000f8e20ff */
[----:B------:R-:W1:Y:S02]  /*5d20*/  SYNCS.PHASECHK.TRANS64.TRYWAIT P0, [R3+URZ+0xc0], R0 ;  /* 0x0000c000030075a7 */ /* 0x000e6400080011ff */
[----:B-1----:R-:W-:Y:S05]  /*5d30*/  @!P0 BRA `(.L_x_104) ;  /* 0x0000004000048947 */ /* 0x002fea0003800000 */
.L_x_204:
        /* <DEDUP_REMOVED lines=8> */
[----:B--2---:R-:W-:Y:S11]  /*5dc0*/  LOP3.LUT P0, RZ, R6, 0x1, RZ, 0xc0, !PT ;  /* 0x0000000106ff7812 */ /* 0x004ff6000780c0ff */
[----:B------:R-:W-:Y:S02]  /*5dd0*/  @!UPT UIADD3 URZ, UPT, UPT, URZ, URZ, URZ ;  /* 0x000000fffffff290 */ /* 0x000fe4000fffe0ff */
[----:B---3--:R-:W-:Y:S01]  /*5de0*/  VOTEU.ANY UP1, P0 ;  /* 0x0000000000ff7886 */ /* 0x008fe20000020100 */
[----:B------:R-:W-:Y:S01]  /*5df0*/  PLOP3.LUT P0, PT, PT, PT, UP1, 0x80, 0x8 ;  /* 0x000000000008781c */ /* 0x000fe20003f0f018 */
[----:B------:R-:W-:Y:S11]  /*5e00*/  UP2UR UR62, UPR, URZ, 0x2 ;  /* 0x00000002ff3e7883 */ /* 0x000ff60008000000 */
[----:B------:R-:W-:Y:S01]  /*5e10*/  @!UPT UIADD3 URZ, UPT, UPT, URZ, URZ, URZ ;  /* 0x000000fffffff290 */ /* 0x000fe2000fffe0ff */
[----:B-1----:R-:W-:Y:S02]  /*5e20*/  @P0 SHF.R.U32.HI R0, RZ, 0x10, R5 ;  /* 0x00000010ff000819 */ /* 0x002fe40000011605 */
        /* <DEDUP_REMOVED lines=12> */
[----:B------:R-:W2:Y:S01]  /*5ef0*/  LDCU UR12, c[0x0][0xb20] ;  /* 0x00016400ff0c77ac */ /* 0x000ea20008000800 */
[----:B------:R-:W-:Y:S02]  /*5f00*/  UIMAD.WIDE.U32 UR4, UR53, UR59, URZ ;  /* 0x0000003b350472a5 */ /* 0x000fe4000f8e00ff */
[----:B------:R-:W-:Y:S02]  /*5f10*/  UIMAD.WIDE.U32 UR6, UR60, UR56, URZ ;  /* 0x000000383c0672a5 */ /* 0x000fe4000f8e00ff */
[----:B------:R-:W-:Y:S02]  /*5f20*/  UISETP.NE.AND UP0, UPT, UR58, 0x1, UPT ;  /* 0x000000013a00788c */ /* 0x000fe4000bf05270 */
[----:B------:R-:W-:Y:S02]  /*5f30*/  UIMAD.WIDE.U32 UR8, UR37, UR59, URZ ;  /* 0x0000003b250872a5 */ /* 0x000fe4000f8e00ff */
[----:B------:R-:W-:Y:S02]  /*5f40*/  UIMAD.WIDE.U32 UR10, UR38, UR56, URZ ;  /* 0x00000038260a72a5 */ /* 0x000fe4000f8e00ff */
[----:B------:R-:W-:Y:S02]  /*5f50*/  UISETP.NE.AND UP1, UPT, UR42, 0x1, UPT ;  /* 0x000000012a00788c */ /* 0x000fe4000bf25270 */
[----:B------:R-:W-:Y:S01]  /*5f60*/  UISETP.NE.AND UP2, UPT, UR45, 0x1, UPT ;  /* 0x000000012d00788c */ /* 0x000fe2000bf45270 */
[----:B------:R-:W-:Y:S02]  /*5f70*/  UMOV UR4, UR5 ;  /* 0x0000000500047c82 */ /* 0x000fe40008000000 */
[----:B--2---:R-:W-:Y:S03]  /*5f80*/  USHF.R.U32.HI UR5, URZ, UR12, UR4 ;  /* 0x0000000cff057299 */ /* 0x004fe60008011604 */
[----:B------:R-:W-:Y:S02]  /*5f90*/  UMOV UR4, UR7 ;  /* 0x0000000700047c82 */ /* 0x000fe40008000000 */
[----:B------:R-:W-:Y:S02]  /*5fa0*/  USHF.R.U32.HI UR7, URZ, UR57, UR4 ;  /* 0x00000039ff077299 */ /* 0x000fe40008011604 */
[----:B------:R-:W-:Y:S02]  /*5fb0*/  USEL UR4, UR53, UR5, !UP0 ;  /* 0x0000000535047287 */ /* 0x000fe4000c000000 */
[----:B------:R-:W-:Y:S01]  /*5fc0*/  USEL UR7, UR60, UR7, !UP1 ;  /* 0x000000073c077287 */ /* 0x000fe2000c800000 */
[----:B------:R-:W-:Y:S01]  /*5fd0*/  UMOV UR5, UR9 ;  /* 0x0000000900057c82 */ /* 0x000fe20008000000 */
[----:B------:R-:W-:Y:S02]  /*5fe0*/  UIMAD.WIDE.U32 UR8, UR4, UR40, URZ ;  /* 0x00000028040872a5 */ /* 0x000fe4000f8e00ff */
[----:B------:R-:W-:Y:S03]  /*5ff0*/  USHF.R.U32.HI UR6, URZ, UR12, UR5 ;  /* 0x0000000cff067299 */ /* 0x000fe60008011605 */
[----:B------:R-:W-:Y:S01]  /*6000*/  UMOV UR5, UR11 ;  /* 0x0000000b00057c82 */ /* 0x000fe20008000000 */
[----:B------:R-:W-:Y:S02]  /*6010*/  UIMAD.WIDE.U32 UR10, UR7, UR40, URZ ;  /* 0x00000028070a72a5 */ /* 0x000fe4000f8e00ff */
[----:B------:R-:W-:Y:S02]  /*6020*/  USHF.R.U32.HI UR12, URZ, UR57, UR5 ;  /* 0x00000039ff0c7299 */ /* 0x000fe40008011605 */
[----:B------:R-:W-:Y:S01]  /*6030*/  USEL UR6, UR37, UR6, !UP0 ;  /* 0x0000000625067287 */ /* 0x000fe2000c000000 */
[----:B------:R-:W-:Y:S02]  /*6040*/  UMOV UR5, UR9 ;  /* 0x0000000900057c82 */ /* 0x000fe40008000000 */
[----:B------:R-:W-:Y:S01]  /*6050*/  UMOV UR10, UR11 ;  /* 0x0000000b000a7c82 */ /* 0x000fe20008000000 */
[----:B------:R-:W-:Y:S02]  /*6060*/  @UP2 USHF.R.U32.HI UR4, URZ, UR41, UR5 ;  /* 0x00000029ff042299 */ /* 0x000fe40008011605 */
[----:B------:R-:W-:Y:S02]  /*6070*/  @UP2 USHF.R.U32.HI UR7, URZ, UR41, UR10 ;  /* 0x00000029ff072299 */ /* 0x000fe4000801160a */
[----:B------:R-:W-:Y:S02]  /*6080*/  UIMAD UR4, UR45, UR4, URZ ;  /* 0x000000042d0472a4 */ /* 0x000fe4000f8e02ff */
[----:B------:R-:W-:Y:S02]  /*6090*/  UIMAD.WIDE.U32 UR10, UR6, UR40, URZ ;  /* 0x00000028060a72a5 */ /* 0x000fe4000f8e00ff */
[----:B------:R-:W-:Y:S02]  /*60a0*/  USEL UR5, UR38, UR12, !UP1 ;  /* 0x0000000c26057287 */ /* 0x000fe4000c800000 */
[----:B------:R-:W-:Y:S02]  /*60b0*/  UIMAD UR8, UR45, UR7, URZ ;  /* 0x000000072d0872a4 */ /* 0x000fe4000f8e02ff */
[----:B------:R-:W-:Y:S03]  /*60c0*/  UISETP.GE.AND UP0, UPT, UR6, UR4, UPT ;  /* 0x000000040600728c */ /* 0x000fe6000bf06270 */
[----:B------:R-:W-:Y:S01]  /*60d0*/  UMOV UR4, UR11 ;  /* 0x0000000b00047c82 */ /* 0x000fe20008000000 */
[----:B------:R-:W-:Y:S02]  /*60e0*/  UISETP.GE.OR UP0, UPT, UR5, UR8, UP0 ;  /* 0x000000080500728c */ /* 0x000fe40008706670 */
[----:B------:R-:W-:Y:S02]  /*60f0*/  USHF.R.U32.HI UR4, URZ, UR41, UR4 ;  /* 0x00000029ff047299 */ /* 0x000fe40008011604 */
[----:B------:R-:W-:Y:S02]  /*6100*/  UIMAD.WIDE.U32 UR8, UR5, UR40, URZ ;  /* 0x00000028050872a5 */ /* 0x000fe4000f8e00ff */
[----:B------:R-:W-:Y:S02]  /*6110*/  USEL UR11, UR6, UR4, !UP2 ;  /* 0x00000004060b7287 */ /* 0x000fe4000d000000 */
[----:B------:R-:W-:Y:S02]  /*6120*/  UIADD3 UR8, UPT, UPT, -UR5, URZ, URZ ;  /* 0x000000ff05087290 */ /* 0x000fe4000fffe1ff */
[----:B------:R-:W-:Y:S01]  /*6130*/  UIADD3 UR10, UPT, UPT, -UR11, URZ, URZ ;  /* 0x000000ff0b0a7290 */ /* 0x000fe2000fffe1ff */
[----:B------:R-:W-:Y:S01]  /*6140*/  @!UP0 UMOV UR4, UR9 ;  /* 0x0000000900048c82 */ /* 0x000fe20008000000 */
[----:B------:R-:W-:Y:S02]  /*6150*/  UIADD3 UR9, UPT, UPT, -UR6, URZ, URZ ;  /* 0x000000ff06097290 */ /* 0x000fe4000fffe1ff */
[----:B------:R-:W-:Y:S02]  /*6160*/  @!UP0 USHF.R.U32.HI UR4, URZ, UR41, UR4 ;  /* 0x00000029ff048299 */ /* 0x000fe40008011604 */
[----:B------:R-:W-:Y:S02]  /*6170*/  UIMAD UR10, UR45, UR10, UR6 ;  /* 0x0000000a2d0a72a4 */ /* 0x000fe4000f8e0206 */
[----:B------:R-:W-:Y:S04]  /*6180*/  @!UP0 USEL UR4, UR5, UR4, !UP2 ;  /* 0x0000000405048287 */ /* 0x000fe8000d000000 */
[----:B------:R-:W-:Y:S02]  /*6190*/  @!UP0 UIMAD UR10, UR7, UR10, UR4 ;  /* 0x0000000a070a82a4 */ /* 0x000fe4000f8e0204 */
[----:B------:R-:W-:Y:S02]  /*61a0*/  @!UP0 UIADD3 UR11, UPT, UPT, UR11, -UR4, URZ ;  /* 0x800000040b0b8290 */ /* 0x000fe4000fffe0ff */
[----:B------:R-:W-:Y:S02]  /*61b0*/  UIMAD UR7, UR42, UR8, UR38 ;  /* 0x000000082a0772a4 */ /* 0x000fe4000f8e0226 */
[----:B------:R-:W-:Y:S02]  /*61c0*/  @!UP0 UIMAD UR6, UR11, UR45, UR5 ;  /* 0x0000002d0b0682a4 */ /* 0x000fe4000f8e0205 */
[----:B------:R-:W-:Y:S01]  /*61d0*/  UIMAD UR4, UR58, UR9, UR37 ;  /* 0x000000093a0472a4 */ /* 0x000fe2000f8e0225 */
[----:B------:R-:W-:Y:S02]  /*61e0*/  @!UP0 UMOV UR5, UR10 ;  /* 0x0000000a00058c82 */ /* 0x000fe40008000000 */
[----:B------:R-:W-:Y:S02]  /*61f0*/  UIMAD UR38, UR5, UR42, UR7 ;  /* 0x0000002a052672a4 */ /* 0x000fe4000f8e0207 */
[----:B------:R-:W-:Y:S11]  /*6200*/  UIMAD UR37, UR6, UR58, UR4 ;  /* 0x0000003a062572a4 */ /* 0x000ff6000f8e0204 */
[----:B------:R-:W-:Y:S01]  /*6210*/  @!UPT UIADD3 URZ, UPT, UPT, URZ, URZ, URZ ;  /* 0x000000fffffff290 */ /* 0x000fe2000fffe0ff */
.L_x_105:
[----:B------:R-:W-:Y:S01]  /*6220*/  UISETP.NE.AND UP0, UPT, UR39, 0x1, UPT ;  /* 0x000000012700788c */ /* 0x000fe2000bf05270 */
[----:B------:R-:W-:Y:S01]  /*6230*/  LOP3.LUT P0, RZ, R52, 0x90, RZ, 0xc0, !PT ;  /* 0x0000009034ff7812 */ /* 0x000fe2000780c0ff */
[----:B------:R-:W-:Y:S01]  /*6240*/  USHF.L.U32 UR50, UR31, 0x6, URZ ;  /* 0x000000061f327899 */ /* 0x000fe200080006ff */
[----:B------:R-:W-:Y:S01]  /*6250*/  BSSY.RECONVERGENT B6, `(.L_x_106) ;  /* 0x0000034000067945 */ /* 0x000fe20003800200 */
[----:B------:R-:W-:Y:S01]  /*6260*/  USHF.L.U32 UR49, UR30, 0x7, URZ ;  /* 0x000000071e317899 */ /* 0x000fe200080006ff */
[----:B------:R-:W-:Y:S06]  /*6270*/  IADD3 R55, PT, PT, R55, 0x1, RZ ;  /* 0x0000000137377810 */ /* 0x000fec0007ffe0ff */
[----:B------:R-:W2:Y:S01]  /*6280*/  @!UP0 LDCU.128 UR12, c[0x0][0xb10] ;  /* 0x00016200ff0c87ac */ /* 0x000ea20008000c00 */
[----:B------:R-:W3:Y:S01]  /*6290*/  @!UP0 LDCU UR5, c[0x0][0xb0c] ;  /* 0x00016180ff0587ac */ /* 0x000ee20008000800 */
[----:B------:R-:W4:Y:S01]  /*62a0*/  @!UP0 LDCU UR10, c[0x0][0xb20] ;  /* 0x00016400ff0a87ac */ /* 0x000f220008000800 */
[----:B--2---:R-:W-:Y:S02]  /*62b0*/  UIMAD.WIDE.U32 UR8, UR38, UR12, URZ ;  /* 0x0000000c260872a5 */ /* 0x004fe4000f8e00ff */
[----:B------:R-:W-:Y:S02]  /*62c0*/  UIMAD.WIDE.U32 UR6, UR37, UR15, URZ ;  /* 0x0000000f250672a5 */ /* 0x000fe4000f8e00ff */
[----:B------:R-:W-:Y:S03]  /*62d0*/  @!UP0 UISETP.NE.AND UP1, UPT, UR14, 0x1, UPT ;  /* 0x000000010e00888c */ /* 0x000fe6000bf25270 */
[----:B------:R-:W-:Y:S01]  /*62e0*/  @!UP0 UMOV UR4, UR9 ;  /* 0x0000000900048c82 */ /* 0x000fe20008000000 */
[----:B---3--:R-:W-:Y:S02]  /*62f0*/  @!UP0 UISETP.NE.AND UP2, UPT, UR5, 0x1, UPT ;  /* 0x000000010500888c */ /* 0x008fe4000bf45270 */
[----:B------:R-:W-:Y:S01]  /*6300*/  @!UP0 USHF.R.U32.HI UR4, URZ, UR13, UR4 ;  /* 0x0000000dff048299 */ /* 0x000fe20008011604 */
[----:B------:R-:W-:Y:S02]  /*6310*/  @!UP0 UMOV UR6, UR7 ;  /* 0x0000000700068c82 */ /* 0x000fe40008000000 */
[----:B----4-:R-:W-:Y:S02]  /*6320*/  @!UP0 USHF.R.U32.HI UR6, URZ, UR10, UR6 ;  /* 0x0000000aff068299 */ /* 0x010fe40008011606 */
[----:B------:R-:W-:Y:S02]  /*6330*/  @!UP0 USEL UR7, UR38, UR4, !UP2 ;  /* 0x0000000426078287 */ /* 0x000fe4000d000000 */
[----:B------:R-:W-:Y:S04]  /*6340*/  @!UP0 USEL UR6, UR37, UR6, !UP1 ;  /* 0x0000000625068287 */ /* 0x000fe8000c800000 */
[----:B------:R-:W-:Y:S02]  /*6350*/  @!UP0 UIADD3 UR4, UPT, UPT, -UR7, UR6, URZ ;  /* 0x0000000607048290 */ /* 0x000fe4000fffe1ff */
[----:B------:R-:W-:Y:S02]  /*6360*/  @!UP0 UIADD3 UR6, UPT, UPT, UR7, -UR6, URZ ;  /* 0x8000000607068290 */ /* 0x000fe4000fffe0ff */
[----:B------:R-:W-:Y:S02]  /*6370*/  @!UP0 UIMAD UR38, UR4, UR5, UR38 ;  /* 0x00000005042682a4 */ /* 0x000fe4000f8e0226 */
[----:B------:R-:W-:Y:S01]  /*6380*/  @!UP0 UIMAD UR37, UR6, UR14, UR37 ;  /* 0x0000000e062582a4 */ /* 0x000fe2000f8e0225 */
[----:B------:R-:W-:Y:S11]  /*6390*/  @!P0 BRA `(.L_x_107) ;  /* 0x00000000007c8947 */ /* 0x000ff60003800000 */
[----:B------:R-:W2:Y:S01]  /*63a0*/  LDCU.64 UR8, c[0x4][0x80] ;  /* 0x01001000ff0877ac */ /* 0x000ea20008000a00 */
[----:B------:R-:W-:Y:S01]  /*63b0*/  MOV R2, 0x0 ;  /* 0x0000000000027802 */ /* 0x000fe20000000f00 */
[----:B------:R-:W-:Y:S02]  /*63c0*/  HFMA2 R12, -RZ, RZ, 0, 5.9604644775390625e-08 ;  /* 0x00000001ff0c7431 */ /* 0x000fe400000001ff */
[----:B------:R-:W-:Y:S01]  /*63d0*/  IMAD.MOV.U32 R8, RZ, RZ, 0x70 ;  /* 0x00000070ff087424 */ /* 0x000fe200078e00ff */
[----:B------:R3:W4:Y:S01]  /*63e0*/  LDC.64 R14, c[0x4][R2] ;  /* 0x01000000020e7b82 */ /* 0x0007220000000a00 */
[----:B------:R-:W1:Y:S01]  /*63f0*/  LDCU.64 UR6, c[0x4][0x88] ;  /* 0x01001100ff0677ac */ /* 0x000e620008000a00 */
[----:B------:R-:W-:Y:S01]  /*6400*/  IMAD.MOV.U32 R13, RZ, RZ, RZ ;  /* 0x000000ffff0d7224 */ /* 0x000fe200078e00ff */
[----:B------:R-:W1:Y:S01]  /*6410*/  LDCU.64 UR4, c[0x4][0x8] ;  /* 0x01000100ff0477ac */ /* 0x000e620008000a00 */
[----:B--2---:R-:W-:Y:S01]  /*6420*/  MOV R5, UR9 ;  /* 0x0000000900057c02 */ /* 0x004fe20008000f00 */
[----:B------:R-:W-:Y:S01]  /*6430*/  IMAD.U32 R4, RZ, RZ, UR8 ;  /* 0x00000008ff047e24 */ /* 0x000fe2000f8e00ff */
[----:B-1----:R-:W-:Y:S01]  /*6440*/  MOV R7, UR7 ;  /* 0x0000000700077c02 */ /* 0x002fe20008000f00 */
[----:B------:R-:W-:Y:S01]  /*6450*/  IMAD.U32 R6, RZ, RZ, UR6 ;  /* 0x00000006ff067e24 */ /* 0x000fe2000f8e00ff */
[----:B------:R-:W-:Y:S01]  /*6460*/  MOV R11, UR5 ;  /* 0x00000005000b7c02 */ /* 0x000fe20008000f00 */
[----:B------:R-:W-:Y:S02]  /*6470*/  IMAD.U32 R10, RZ, RZ, UR4 ;  /* 0x00000004ff0a7e24 */ /* 0x000fe4000f8e00ff */
[----:B------:R-:W-:Y:S07]  /*6480*/  LEPC R20, `(.L_x_108) ;  /* 0x000000001014794e */ /* 0x000fee0000000000 */
[----:B---345:R-:W-:Y:S05]  /*6490*/  CALL.ABS.NOINC R14 ;  /* 0x000000000e007343 */ /* 0x038fea0003c00000 */
.L_x_108:
[----:B------:R-:W1:Y:S01]  /*64a0*/  LDCU.64 UR8, c[0x4][0x80] ;  /* 0x01001000ff0877ac */ /* 0x000e620008000a00 */
[----:B------:R-:W2:Y:S01]  /*64b0*/  LDC.64 R2, c[0x4][R2] ;  /* 0x0100000002027b82 */ /* 0x000ea20000000a00 */
[----:B------:R-:W-:Y:S02]  /*64c0*/  HFMA2 R12, -RZ, RZ, 0, 5.9604644775390625e-08 ;  /* 0x00000001ff0c7431 */ /* 0x000fe400000001ff */
[----:B------:R-:W-:Y:S02]  /*64d0*/  IMAD.MOV.U32 R8, RZ, RZ, 0x70 ;  /* 0x00000070ff087424 */ /* 0x000fe400078e00ff */
[----:B------:R-:W-:Y:S01]  /*64e0*/  IMAD.MOV.U32 R13, RZ, RZ, RZ ;  /* 0x000000ffff0d7224 */ /* 0x000fe200078e00ff */
[----:B------:R-:W3:Y:S01]  /*64f0*/  LDCU.64 UR6, c[0x4][0x88] ;  /* 0x01001100ff0677ac */ /* 0x000ee20008000a00 */
[----:B------:R-:W4:Y:S01]  /*6500*/  LDCU.64 UR4, c[0x4][0x8] ;  /* 0x01000100ff0477ac */ /* 0x000f220008000a00 */
[----:B-1----:R-:W-:Y:S02]  /*6510*/  MOV R4, UR8 ;  /* 0x0000000800047c02 */ /* 0x002fe40008000f00 */
[----:B------:R-:W-:Y:S02]  /*6520*/  MOV R5, UR9 ;  /* 0x0000000900057c02 */ /* 0x000fe40008000f00 */
[----:B---3--:R-:W-:Y:S01]  /*6530*/  MOV R7, UR7 ;  /* 0x0000000700077c02 */ /* 0x008fe20008000f00 */
[----:B------:R-:W-:Y:S01]  /*6540*/  IMAD.U32 R6, RZ, RZ, UR6 ;  /* 0x00000006ff067e24 */ /* 0x000fe2000f8e00ff */
[----:B----4-:R-:W-:Y:S01]  /*6550*/  MOV R11, UR5 ;  /* 0x00000005000b7c02 */ /* 0x010fe20008000f00 */
[----:B------:R-:W-:Y:S02]  /*6560*/  IMAD.U32 R10, RZ, RZ, UR4 ;  /* 0x00000004ff0a7e24 */ /* 0x000fe4000f8e00ff */
[----:B------:R-:W-:Y:S07]  /*6570*/  LEPC R20, `(.L_x_107) ;  /* 0x000000001014794e */ /* 0x000fee0000000000 */
[----:B--2---:R-:W-:Y:S05]  /*6580*/  CALL.ABS.NOINC R2 ;  /* 0x0000000002007343 */ /* 0x004fea0003c00000 */
.L_x_107:
[----:B------:R-:W-:Y:S05]  /*6590*/  BSYNC.RECONVERGENT B6 ;  /* 0x0000000000067941 */ /* 0x000fea0003800200 */
.L_x_106:
[----:B------:R-:W-:Y:S02]  /*65a0*/  R2UR UR6, R51 ;  /* 0x00000000330672ca */ /* 0x000fe400000e0000 */
[----:B------:R-:W-:Y:S02]  /*65b0*/  R2UR UR5, R49 ;  /* 0x00000000310572ca */ /* 0x000fe400000e0000 */
[----:B------:R-:W-:Y:S02]  /*65c0*/  R2UR UR4, R48 ;  /* 0x00000000300472ca */ /* 0x000fe400000e0000 */
[----:B------:R-:W-:Y:S02]  /*65d0*/  ISETP.NE.U32.AND P4, PT, R42, RZ, PT ;  /* 0x000000ff2a00720c */ /* 0x000fe40003f85070 */
[----:B------:R-:W-:Y:S02]  /*65e0*/  ISETP.NE.U32.AND P2, PT, RZ, UR54, PT ;  /* 0x00000036ff007c0c */ /* 0x000fe4000bf45070 */
[----:B------:R-:W-:Y:S02]  /*65f0*/  ISETP.NE.AND.EX P4, PT, R43, RZ, PT, P4 ;  /* 0x000000ff2b00720c */ /* 0x000fe40003f85340 */
[----:B------:R-:W-:Y:S01]  /*6600*/  ISETP.NE.AND.EX P2, PT, RZ, UR55, PT, P2 ;  /* 0x00000037ff007c0c */ /* 0x000fe2000bf45320 */
[----:B------:R-:W-:Y:S02]  /*6610*/  UISETP.NE.AND UP2, UPT, UR6, URZ, UPT ;  /* 0x000000ff0600728c */ /* 0x000fe4000bf45270 */
[----:B------:R-:W-:Y:S04]  /*6620*/  UISETP.NE.U32.AND UP0, UPT, UR5, URZ, UPT ;  /* 0x000000ff0500728c */ /* 0x000fe8000bf05070 */
[----:B------:R-:W-:Y:S01]  /*6630*/  UISETP.NE.AND.EX UP1, UPT, UR4, URZ, UPT, UP0 ;  /* 0x000000ff0400728c */ /* 0x000fe2000bf25300 */
[----:B------:R-:W-:Y:S01]  /*6640*/  PLOP3.LUT P1, PT, PT, PT, UP2, 0x80, 0x8 ;  /* 0x000000000008781c */ /* 0x000fe20003f2f028 */
[----:B------:R-:W-:Y:S03]  /*6650*/  UPLOP3.LUT UP0, UPT, UPT, UPT, UPT, 0x40, 0x4 ;  /* 0x000000000004789c */ /* 0x000fe60003f0e870 */
[----:B------:R-:W-:Y:S06]  /*6660*/  @UP2 UPLOP3.LUT UP0, UPT, UPT, UPT, UP1, 0x80, 0x8 ;  /* 0x000000000008289c */ /* 0x000fec0003f0f010 */
[----:B------:R-:W-:Y:S01]  /*6670*/  PLOP3.LUT P0, PT, PT, PT, UP0, 0x80, 0x8 ;  /* 0x000000000008781c */ /* 0x000fe20003f0f008 */
[----:B------:R-:W-:Y:S01]  /*6680*/  @!UPT UIADD3 URZ, UPT, UPT, URZ, URZ, URZ ;  /* 0x000000fffffff290 */ /* 0x000fe2000fffe0ff */
[----:B------:R-:W-:Y:S11]  /*6690*/  BRA.U !UP1, `(.L_x_109) ;  /* 0x0000000109407547 */ /* 0x000ff6000b800000 */
[----:B------:R-:W-:Y:S01]  /*66a0*/  UISETP.NE.U32.AND UP0, UPT, UR54, URZ, UPT ;  /* 0x000000ff3600728c */ /* 0x000fe2000bf05070 */
[----:B------:R-:W-:Y:S01]  /*66b0*/  R2UR UR6, R49 ;  /* 0x00000000310672ca */ /* 0x000fe200000e0000 */
[----:B------:R-:W2:Y:S01]  /*66c0*/  LDCU.64 UR8, c[0x0][0x358] ;  /* 0x00006b00ff0877ac */ /* 0x000ea20008000a00 */
[----:B------:R-:W-:Y:S02]  /*66d0*/  HFMA2 R46, -RZ, RZ, 0, 5.9604644775390625e-08 ;  /* 0x00000001ff2e7431 */ /* 0x000fe400000001ff */
[----:B-1----:R-:W-:Y:S01]  /*66e0*/  IMAD.MOV.U32 R0, RZ, RZ, 0x1 ;  /* 0x00000001ff007424 */ /* 0x002fe200078e00ff */
[----:B------:R-:W-:Y:S06]  /*66f0*/  UISETP.NE.AND.EX UP0, UPT, UR55, URZ, UPT, UP0 ;  /* 0x000000ff3700728c */ /* 0x000fec000bf05300 */
[----:B------:R-:W-:Y:S05]  /*6700*/  PLOP3.LUT P3, PT, PT, PT, UP0, 0x80, 0x8 ;  /* 0x000000000008781c */ /* 0x000fea0003f6f008 */
[----:B------:R-:W1:Y:S01]  /*6710*/  @UP0 LDCU.64 UR4, c[0x0][0x888] ;  /* 0x00011100ff0407ac */ /* 0x000e620008000a00 */
[----:B------:R-:W-:Y:S07]  /*6720*/  @UP0 UIMAD UR6, UR36, UR6, URZ ;  /* 0x00000006240602a4 */ /* 0x000fee000f8e02ff */
[----:B------:R-:W-:Y:S01]  /*6730*/  @!P3 PRMT R46, R0, 0x7610, R46 ;  /* 0x00007610002eb816 */ /* 0x000fe2000000002e */
[----:B-1----:R-:W-:Y:S06]  /*6740*/  @UP0 UIMAD.WIDE UR4, UR6, 0x4, UR4 ;  /* 0x00000004060408a5 */ /* 0x002fec000f8e0204 */
[----:B------:R-:W-:Y:S02]  /*6750*/  IMAD.U32 R2, RZ, RZ, UR4 ;  /* 0x00000004ff027e24 */ /* 0x000fe4000f8e00ff */
[----:B------:R-:W-:Y:S03]  /*6760*/  IMAD.U32 R3, RZ, RZ, UR5 ;  /* 0x00000005ff037e24 */ /* 0x000fe6000f8e00ff */
[----:B------:R-:W1:Y:S02]  /*6770*/  @!UP0 LDCU UR4, c[0x0][0x880] ;  /* 0x00011000ff0487ac */ /* 0x000e640008000800 */
[----:B--2--5:R2:W5:Y:S02]  /*6780*/  @P3 LDG.E R27, desc[UR8][R2.64] ;  /* 0x00000008021b3981 */ /* 0x024564000c1e1900 */
[----:B-12---:R-:W-:Y:S02]  /*6790*/  @!P3 MOV R27, UR4 ;  /* 0x00000004001bbc02 */ /* 0x006fe40008000f00 */
.L_x_109:
[----:B------:R-:W-:Y:S05]  /*67a0*/  @!P4 BRA `(.L_x_110) ;  /* 0x000000000024c947 */ /* 0x000fea0003800000 */
[----:B------:R-:W-:Y:S01]  /*67b0*/  ISETP.NE.U32.AND P3, PT, R40, RZ, PT ;  /* 0x000000ff2800720c */ /* 0x000fe20003f65070 */
[----:B------:R-:W2:Y:S03]  /*67c0*/  LDCU.64 UR4, c[0x0][0x358] ;  /* 0x00006b00ff0477ac */ /* 0x000ea60008000a00 */
[----:B------:R-:W-:Y:S11]  /*67d0*/  ISETP.NE.AND.EX P3, PT, R41, RZ, PT, P3 ;  /* 0x000000ff2900720c */ /* 0x000ff60003f65330 */
[----:B------:R-:W-:Y:S02]  /*67e0*/  @!UPT UIADD3 URZ, UPT, UPT, URZ, URZ, URZ ;  /* 0x000000fffffff290 */ /* 0x000fe4000fffe0ff */
[----:B------:R-:W3:Y:S01]  /*67f0*/  @P3 LDC.64 R2, c[0x0][0x8a8] ;  /* 0x00022a00ff023b82 */ /* 0x000ee20000000a00 */
[----:B-1----:R-:W-:Y:S04]  /*6800*/  @P3 IMAD R0, R42, UR36, RZ ;  /* 0x000000242a003c24 */ /* 0x002fe8000f8e02ff */
[----:B---3--:R-:W-:Y:S05]  /*6810*/  @P3 IMAD.WIDE R2, R0, 0x4, R2 ;  /* 0x0000000400023825 */ /* 0x008fea00078e0202 */
[----:B--2--5:R2:W5:Y:S02]  /*6820*/  @P3 LDG.E R24, desc[UR4][R2.64] ;  /* 0x0000000402183981 */ /* 0x024564000c1e1900 */
[----:B--2---:R-:W3:Y:S02]  /*6830*/  @!P3 LDC R24, c[0x0][0x8a0] ;  /* 0x00022800ff18bb82 */ /* 0x004ee40000000800 */
.L_x_110:
[----:B-----5:R-:W-:Y:S01]  /*6840*/  FSETP.NEU.AND P3, PT, R27, RZ, PT ;  /* 0x000000ff1b00720b */ /* 0x020fe20003f6d000 */
[----:B------:R-:W-:Y:S01]  /*6850*/  IMAD.SHL.U32 R56, R44, 0x2, RZ ;  /* 0x000000022c387824 */ /* 0x000fe200078e00ff */
[----:B------:R-:W-:Y:S01]  /*6860*/  SEL R3, RZ, 0xffffffff, P2 ;  /* 0xffffffffff037807 */ /* 0x000fe20001000000 */
[----:B------:R-:W-:Y:S01]  /*6870*/  BSSY B1, `(.L_x_111) ;  /* 0x0000034000017945 */ /* 0x000fe20003800000 */
[----:B------:R-:W-:Y:S01]  /*6880*/  @P1 LOP3.LUT P2, RZ, R46, 0xff, RZ, 0xc0, !PT ;  /* 0x000000ff2eff1812 */ /* 0x000fe2000784c0ff */
[----:B------:R-:W-:Y:S01]  /*6890*/  IMAD.MOV.U32 R63, RZ, RZ, 0x1 ;  /* 0x00000001ff3f7424 */ /* 0x000fe200078e00ff */
[----:B-1----:R-:W-:Y:S01]  /*68a0*/  @P1 SEL R0, RZ, 0xffffffff, P3 ;  /* 0xffffffffff001807 */ /* 0x002fe20001800000 */
[C---:B------:R-:W-:Y:S01]  /*68b0*/  IMAD R25, R22.reuse, 0x40, R23 ;  /* 0x0000004016197824 */ /* 0x040fe200078e0217 */
[----:B------:R-:W-:Y:S01]  /*68c0*/  LOP3.LUT R59, R59, 0x1, RZ, 0x3c, !PT ;  /* 0x000000013b3b7812 */ /* 0x000fe200078e3cff */
[----:B------:R-:W-:Y:S01]  /*68d0*/  IMAD.MOV.U32 R26, RZ, RZ, RZ ;  /* 0x000000ffff1a7224 */ /* 0x000fe200078e00ff */
[C---:B------:R-:W-:Y:S02]  /*68e0*/  @P0 SEL R0, R3.reuse, R0, !P2 ;  /* 0x0000000003000207 */ /* 0x040fe40005000000 */
[----:B------:R-:W-:Y:S02]  /*68f0*/  CS2R R38, SRZ ;  /* 0x0000000000267805 */ /* 0x000fe4000001ff00 */
[----:B------:R-:W-:Y:S02]  /*6900*/  LEA R53, R22, UR43, 0x3 ;  /* 0x0000002b16357c11 */ /* 0x000fe4000f8e18ff */
[----:B------:R-:W-:Y:S02]  /*6910*/  CS2R R36, SRZ ;  /* 0x0000000000247805 */ /* 0x000fe4000001ff00 */
[----:B------:R-:W-:Y:S02]  /*6920*/  @P1 LOP3.LUT R0, R0, 0x1, RZ, 0xc0, !PT ;  /* 0x0000000100001812 */ /* 0x000fe400078ec0ff */
[----:B------:R-:W-:Y:S02]  /*6930*/  CS2R R30, SRZ ;  /* 0x00000000001e7805 */ /* 0x000fe4000001ff00 */
[----:B------:R-:W-:Y:S02]  /*6940*/  PLOP3.LUT P2, PT, PT, PT, UP1, 0x80, 0x8 ;  /* 0x000000000008781c */ /* 0x000fe40003f4f018 */
[----:B------:R-:W-:Y:S02]  /*6950*/  CS2R R28, SRZ ;  /* 0x00000000001c7805 */ /* 0x000fe4000001ff00 */
[----:B------:R-:W-:Y:S01]  /*6960*/  ISETP.NE.U32.OR P6, PT, R0, 0x1, !P1 ;  /* 0x000000010000780c */ /* 0x000fe20004fc5470 */
[----:B------:R-:W-:Y:S01]  /*6970*/  VIADD R62, R56, UR43 ;  /* 0x0000002b383e7c36 */ /* 0x000fe20008000000 */
[----:B------:R-:W-:Y:S02]  /*6980*/  LOP3.LUT P4, R54, R46, 0xff, RZ, 0xc0, !PT ;  /* 0x000000ff2e367812 */ /* 0x000fe4000788c0ff */
[----:B------:R-:W-:Y:S02]  /*6990*/  SEL R2, RZ, 0xffffffff, P3 ;  /* 0xffffffffff027807 */ /* 0x000fe40001800000 */
[----:B------:R-:W-:Y:S03]  /*69a0*/  P2R R61, PR, RZ, 0x40 ;  /* 0x00000040ff3d7803 */ /* 0x000fe60000000000 */
[----:B------:R-:W-:Y:S04]  /*69b0*/  @P2 SEL R2, R3, R2, !P4 ;  /* 0x0000000203022207 */ /* 0x000fe80006000000 */
[----:B------:R-:W-:Y:S02]  /*69c0*/  @P6 SHF.L.U32 R0, R59, 0x1f, RZ ;  /* 0x0000001f3b006819 */ /* 0x000fe400000006ff */
[----:B------:R-:W-:Y:S02]  /*69d0*/  LOP3.LUT R2, R2, 0x1, RZ, 0xc0, !PT ;  /* 0x0000000102027812 */ /* 0x000fe400078ec0ff */
[----:B------:R1:W2:Y:S02]  /*69e0*/  @P6 SYNCS.PHASECHK.TRANS64.TRYWAIT P1, [UR43+0x70], R0 ;  /* 0x00007000ff0065a7 */ /* 0x0002a4000802112b */
[----:B------:R-:W-:Y:S04]  /*69f0*/  ISETP.NE.U32.AND P5, PT, R2, 0x1, PT ;  /* 0x000000010200780c */ /* 0x000fe80003fa5070 */
[----:B------:R-:W-:Y:S02]  /*6a00*/  P2R R64, PR, RZ, 0x20 ;  /* 0x00000020ff407803 */ /* 0x000fe40000000000 */
[----:B-1----:R-:W-:Y:S04]  /*6a10*/  SHF.L.U32 R0, R58, 0x1f, RZ ;  /* 0x0000001f3a007819 */ /* 0x002fe800000006ff */
[----:B------:R1:W4:Y:S01]  /*6a20*/  SYNCS.PHASECHK.TRANS64.TRYWAIT P0, [R53+URZ+0xe0], R0 ;  /* 0x0000e000350075a7 */ /* 0x00032200080011ff */
[----:B--2---:R-:W-:Y:S01]  /*6a30*/  @P6 SEL R63, RZ, 0x1, !P1 ;  /* 0x00000001ff3f6807 */ /* 0x004fe20004800000 */
[----:B-1----:R-:W-:Y:S06]  /*6a40*/  @!P6 BRA `(.L_x_112) ;  /* 0x000000000058e947 */ /* 0x002fec0003800000 */
[C---:B------:R-:W-:Y:S01]  /*6a50*/  VIADD R2, R62.reuse, 0x200 ;  /* 0x000002003e027836 */ /* 0x040fe20000000000 */
[----:B------:R-:W-:Y:S01]  /*6a60*/  LOP3.LUT P6, RZ, R45, 0x40, RZ, 0xc0, !PT ;  /* 0x000000402dff7812 */ /* 0x000fe200078cc0ff */
[----:B------:R-:W-:Y:S01]  /*6a70*/  BSSY B0, `(.L_x_113) ;  /* 0x000000e000007945 */ /* 0x000fe20003800000 */
[----:B------:R-:W-:Y:S01]  /*6a80*/  ISETP.NE.AND P2, PT, R63, RZ, PT ;  /* 0x000000ff3f00720c */ /* 0x000fe20003f45270 */
[----:B------:R-:W-:Y:S01]  /*6a90*/  @P5 VIADD R4, R62, 0x210 ;  /* 0x000002103e045836 */ /* 0x000fe20000000000 */
[----:B------:R-:W-:Y:S01]  /*6aa0*/  PLOP3.LUT P1, PT, PT, PT, PT, 0x8, 0x80 ;  /* 0x000000000080781c */ /* 0x000fe20003f2e170 */
[----:B------:R-:W-:Y:S01]  /*6ab0*/  IMAD.MOV.U32 R39, RZ, RZ, RZ ;  /* 0x000000ffff277224 */ /* 0x000fe200078e00ff */
[----:B------:R-:W-:Y:S02]  /*6ac0*/  @P5 PLOP3.LUT P1, PT, P6, PT, PT, 0x80, 0x8 ;  /* 0x000000000008581c */ /* 0x000fe4000372f070 */
[----:B------:R-:W-:Y:S02]  /*6ad0*/  CS2R R36, SRZ ;  /* 0x0000000000247805 */ /* 0x000fe4000001ff00 */
[----:B------:R-:W-:Y:S02]  /*6ae0*/  CS2R R30, SRZ ;  /* 0x00000000001e7805 */ /* 0x000fe4000001ff00 */
[----:B------:R-:W-:Y:S07]  /*6af0*/  CS2R R28, SRZ ;  /* 0x00000000001c7805 */ /* 0x000fee000001ff00 */
[----:B------:R-:W-:Y:S01]  /*6b00*/  @P1 VIADD R4, R2, 0xfffffff0 ;  /* 0xfffffff002041836 */ /* 0x000fe20000000000 */
[----:B------:R-:W-:Y:S06]  /*6b10*/  @P2 BRA `(.L_x_114) ;  /* 0x00000000000c2947 */ /* 0x000fec0003800000 */
[----:B------:R-:W-:Y:S04]  /*6b20*/  SHF.L.U32 R3, R59, 0x1f, RZ ;  /* 0x0000001f3b037819 */ /* 0x000fe800000006ff */
[----:B------:R-:W1:Y:S02]  /*6b30*/  SYNCS.PHASECHK.TRANS64.TRYWAIT P1, [UR43+0x70], R3 ;  /* 0x00007003ff0075a7 */ /* 0x000e64000802112b */
[----:B-1----:R-:W-:Y:S05]  /*6b40*/  @!P1 BRA `(.L_x_115) ;  /* 0x0000003000949947 */ /* 0x002fea0003800000 */
.L_x_114:
[----:B------:R-:W-:Y:S05]  /*6b50*/  BSYNC B0 ;  /* 0x0000000000007941 */ /* 0x000fea0003800000 */
.L_x_113:
[----:B------:R-:W-:Y:S01]  /*6b60*/  ISETP.NE.AND P1, PT, R64, RZ, PT ;  /* 0x000000ff4000720c */ /* 0x000fe20003f25270 */
[----:B------:R-:W-:Y:S11]  /*6b70*/  HFMA2 R26, -RZ, RZ, 0, 5.9604644775390625e-08 ;  /* 0x00000001ff1a7431 */ /* 0x000ff600000001ff */
[----:B------:R-:W-:Y:S01]  /*6b80*/  @!UPT UIADD3 URZ, UPT, UPT, URZ, URZ, URZ ;  /* 0x000000fffffff290 */ /* 0x000fe2000fffe0ff */
[----:B------:R2:W1:Y:S04]  /*6b90*/  @P1 LDS.128 R36, [R4] ;  /* 0x0000000004241984 */ /* 0x0004680000000c00 */
[----:B------:R2:W1:Y:S02]  /*6ba0*/  @P1 LDS.128 R28, [R56+UR43+0x200] ;  /* 0x0002002b381c1984 */ /* 0x0004640008000c00 */
.L_x_112:
[----:B------:R-:W-:Y:S05]  /*6bb0*/  BSYNC B1 ;  /* 0x0000000000017941 */ /* 0x000fea0003800000 */
.L_x_111:
[----:B-1----:R-:W-:Y:S04]  /*6bc0*/  SHF.R.U32.HI R2, RZ, 0x15, R25 ;  /* 0x00000015ff027819 */ /* 0x002fe80000011619 */
[----:B------:R-:W-:Y:S01]  /*6bd0*/  LOP3.LUT P1, RZ, R2, 0x3, R47, 0x48, !PT ;  /* 0x0000000302ff7812 */ /* 0x000fe2000782482f */
[----:B------:R-:W-:Y:S01]  /*6be0*/  @!UPT UIADD3 URZ, UPT, UPT, URZ, URZ, URZ ;  /* 0x000000fffffff290 */ /* 0x000fe2000fffe0ff */
[----:B----4-:R-:W-:Y:S11]  /*6bf0*/  @P0 BRA `(.L_x_116) ;  /* 0x0000000000080947 */ /* 0x010ff60003800000 */
[----:B------:R-:W1:Y:S02]  /*6c00*/  SYNCS.PHASECHK.TRANS64.TRYWAIT P0, [R53+URZ+0xe0], R0 ;  /* 0x0000e000350075a7 */ /* 0x000e6400080011ff */
[----:B-1----:R-:W-:Y:S05]  /*6c10*/  @!P0 BRA `(.L_x_117) ;  /* 0x0000003000788947 */ /* 0x002fea0003800000 */
.L_x_116:
[----:B------:R-:W-:Y:S05]  /*6c20*/  @!P1 BRA `(.L_x_118) ;  /* 0x0000000000409947 */ /* 0x000fea0003800000 */
[----:B------:R-:W4:Y:S01]  /*6c30*/  LDCU.64 UR8, c[0x4][0x70] ;  /* 0x01000e00ff0877ac */ /* 0x000f220008000a00 */
[----:B------:R-:W-:Y:S01]  /*6c40*/  MOV R3, 0x0 ;  /* 0x0000000000037802 */ /* 0x000fe20000000f00 */
[----:B------:R-:W-:Y:S02]  /*6c50*/  HFMA2 R12, -RZ, RZ, 0, 5.9604644775390625e-08 ;  /* 0x00000001ff0c7431 */ /* 0x000fe400000001ff */
[----:B------:R-:W-:Y:S02]  /*6c60*/  IMAD.MOV.U32 R8, RZ, RZ, 0x192 ;  /* 0x00000192ff087424 */ /* 0x000fe400078e00ff */
[----:B------:R-:W-:Y:S01]  /*6c70*/  IMAD.MOV.U32 R13, RZ, RZ, RZ ;  /* 0x000000ffff0d7224 */ /* 0x000fe200078e00ff */
[----:B------:R-:W5:Y:S01]  /*6c80*/  LDCU.64 UR6, c[0x4][0x78] ;  /* 0x01000f00ff0677ac */ /* 0x000f620008000a00 */
[----:B------:R-:W1:Y:S01]  /*6c90*/  LDC.64 R2, c[0x4][R3] ;  /* 0x0100000003027b82 */ /* 0x000e620000000a00 */
[----:B------:R-:W3:Y:S01]  /*6ca0*/  LDCU.64 UR4, c[0x4][0x10] ;  /* 0x01000200ff0477ac */ /* 0x000ee20008000a00 */
[----:B----4-:R-:W-:Y:S01]  /*6cb0*/  MOV R5, UR9 ;  /* 0x0000000900057c02 */ /* 0x010fe20008000f00 */
[----:B--2---:R-:W-:Y:S01]  /*6cc0*/  IMAD.U32 R4, RZ, RZ, UR8 ;  /* 0x00000008ff047e24 */ /* 0x004fe2000f8e00ff */
[----:B-----5:R-:W-:Y:S01]  /*6cd0*/  MOV R7, UR7 ;  /* 0x0000000700077c02 */ /* 0x020fe20008000f00 */
[----:B------:R-:W-:Y:S01]  /*6ce0*/  IMAD.U32 R6, RZ, RZ, UR6 ;  /* 0x00000006ff067e24 */ /* 0x000fe2000f8e00ff */
[----:B---3--:R-:W-:Y:S01]  /*6cf0*/  MOV R11, UR5 ;  /* 0x00000005000b7c02 */ /* 0x008fe20008000f00 */
[----:B------:R-:W-:Y:S02]  /*6d00*/  IMAD.U32 R10, RZ, RZ, UR4 ;  /* 0x00000004ff0a7e24 */ /* 0x000fe4000f8e00ff */
[----:B------:R-:W-:Y:S07]  /*6d10*/  LEPC R20, `(.L_x_118) ;  /* 0x000000001014794e */ /* 0x000fee0000000000 */
[----:B-1----:R-:W-:Y:S05]  /*6d20*/  CALL.ABS.NOINC R2 ;  /* 0x0000000002007343 */ /* 0x002fea0003c00000 */
.L_x_118:
[----:B------:R-:W-:Y:S05]  /*6d30*/  WARPSYNC.ALL ;  /* 0x0000000000007948 */ /* 0x000fea0003800000 */
[----:B------:R-:W-:Y:S01]  /*6d40*/  R2UR UR4, R25 ;  /* 0x00000000190472ca */ /* 0x000fe200000e0000 */
[--C-:B------:R-:W-:Y:S01]  /*6d50*/  HADD2.F32 R3, -RZ, R28.reuse.H0_H0 ;  /* 0x2000001cff037230 */ /* 0x100fe20000004100 */
[----:B------:R-:W-:Y:S01]  /*6d60*/  MOV R65, 0x10 ;  /* 0x0000001000417802 */ /* 0x000fe20000000f00 */
[--C-:B------:R-:W-:Y:S01]  /*6d70*/  HADD2.F32 R20, -RZ, R29.reuse.H0_H0 ;  /* 0x2000001dff147230 */ /* 0x100fe20000004100 */
[----:B------:R-:W-:Y:S01]  /*6d80*/  LOP3.LUT P6, RZ, R45, 0x40, RZ, 0xc0, !PT ;  /* 0x000000402dff7812 */ /* 0x000fe200078cc0ff */
[----:B------:R-:W-:Y:S01]  /*6d90*/  HADD2.F32 R21, -RZ, R29.H1_H1 ;  /* 0x3000001dff157230 */ /* 0x000fe20000004100 */
[----:B------:R-:W-:Y:S01]  /*6da0*/  ISETP.NE.AND P0, PT, R60, RZ, PT ;  /* 0x000000ff3c00720c */ /* 0x000fe20003f05270 */
[----:B------:R-:W-:Y:S01]  /*6db0*/  BSSY.RECONVERGENT B0, `(.L_x_119) ;  /* 0x0000052000007945 */ /* 0x000fe20003800200 */
[----:B------:R-:W-:Y:S04]  /*6dc0*/  SEL R65, R65, 0xfffffff0, !P6 ;  /* 0xfffffff041417807 */ /* 0x000fe80007000000 */
[----:B------:R-:W-:Y:S01]  /*6dd0*/  IADD3 R62, PT, PT, R62, R65, RZ ;  /* 0x000000413e3e7210 */ /* 0x000fe20007ffe0ff */
[----:B--2---:R-:W1:Y:S02]  /*6de0*/  LDTM.x16 R4, tmem[UR4] ;  /* 0x00000004000479ee */ /* 0x004e640008240000 */
[C---:B-1-3--:R-:W-:Y:S01]  /*6df0*/  FMUL R0, R24.reuse, R4 ;  /* 0x0000000418007220 */ /* 0x04afe20000400000 */
[----:B------:R-:W-:Y:S02]  /*6e00*/  HADD2.F32 R4, -RZ, R28.H1_H1 ;  /* 0x3000001cff047230 */ /* 0x000fe40000004100 */
[C---:B------:R-:W-:Y:S01]  /*6e10*/  FMUL R2, R24.reuse, R5 ;  /* 0x0000000518027220 */ /* 0x040fe20000400000 */
[C---:B------:R-:W-:Y:S01]  /*6e20*/  FMUL R7, R24.reuse, R7 ;  /* 0x0000000718077220 */ /* 0x040fe20000400000 */
[C---:B------:R-:W-:Y:S01]  /*6e30*/  FFMA R0, R27.reuse, R3, R0 ;  /* 0x000000031b007223 */ /* 0x040fe20000000000 */
[C---:B------:R-:W-:Y:S01]  /*6e40*/  FMUL R3, R24.reuse, R6 ;  /* 0x0000000618037220 */ /* 0x040fe20000400000 */
[C---:B------:R-:W-:Y:S01]  /*6e50*/  FFMA R2, R27.reuse, R4, R2 ;  /* 0x000000041b027223 */ /* 0x040fe20000000002 */
[C---:B------:R-:W-:Y:S01]  /*6e60*/  FMUL R4, R24.reuse, R8 ;  /* 0x0000000818047220 */ /* 0x040fe20000400000 */
[C---:B------:R-:W-:Y:S01]  /*6e70*/  FMUL R8, R24.reuse, R12 ;  /* 0x0000000c18087220 */ /* 0x040fe20000400000 */
[----:B------:R-:W-:Y:S01]  /*6e80*/  FMUL R12, R24, R16 ;  /* 0x00000010180c7220 */ /* 0x000fe20000400000 */
[--C-:B------:R-:W-:Y:S01]  /*6e90*/  HADD2.F32 R16, -RZ, R30.reuse.H0_H0 ;  /* 0x2000001eff107230 */ /* 0x100fe20000004100 */
[----:B------:R-:W-:Y:S01]  /*6ea0*/  F2FP.F16.F32.PACK_AB R32, R2, R0 ;  /* 0x000000000220723e */ /* 0x000fe200000000ff */
[----:B------:R-:W-:Y:S02]  /*6eb0*/  HADD2.F32 R0, -RZ, R30.H1_H1 ;  /* 0x3000001eff007230 */ /* 0x000fe40000004100 */
[C---:B------:R-:W-:Y:S01]  /*6ec0*/  FMUL R5, R24.reuse, R9 ;  /* 0x0000000918057220 */ /* 0x040fe20000400000 */
[C---:B------:R-:W-:Y:S01]  /*6ed0*/  FFMA R3, R27.reuse, R20, R3 ;  /* 0x000000141b037223 */ /* 0x040fe20000000003 */
[C---:B------:R-:W-:Y:S01]  /*6ee0*/  FFMA R7, R27.reuse, R21, R7 ;  /* 0x000000151b077223 */ /* 0x040fe20000000007 */
[--C-:B------:R-:W-:Y:S02]  /*6ef0*/  HADD2.F32 R2, -RZ, R31.reuse.H0_H0 ;  /* 0x2000001fff027230 */ /* 0x100fe40000004100 */
[C---:B------:R-:W-:Y:S01]  /*6f00*/  FFMA R4, R27.reuse, R16, R4 ;  /* 0x000000101b047223 */ /* 0x040fe20000000004 */
[C---:B------:R-:W-:Y:S01]  /*6f10*/  FMUL R6, R24.reuse, R10 ;  /* 0x0000000a18067220 */ /* 0x040fe20000400000 */
[C---:B------:R-:W-:Y:S01]  /*6f20*/  FFMA R5, R27.reuse, R0, R5 ;  /* 0x000000001b057223 */ /* 0x040fe20000000005 */
[----:B------:R-:W-:Y:S02]  /*6f30*/  HADD2.F32 R16, -RZ, R31.H1_H1 ;  /* 0x3000001fff107230 */ /* 0x000fe40000004100 */
[C---:B------:R-:W-:Y:S01]  /*6f40*/  FMUL R11, R24.reuse, R11 ;  /* 0x0000000b180b7220 */ /* 0x040fe20000400000 */
[--C-:B------:R-:W-:Y:S02]  /*6f50*/  HADD2.F32 R0, -RZ, R36.reuse.H0_H0 ;  /* 0x20000024ff007230 */ /* 0x100fe40000004100 */
[----:B------:R-:W-:Y:S01]  /*6f60*/  FFMA R6, R27, R2, R6 ;  /* 0x000000021b067223 */ /* 0x000fe20000000006 */
[----:B------:R-:W-:Y:S01]  /*6f70*/  F2FP.F16.F32.PACK_AB R33, R7, R3 ;  /* 0x000000030721723e */ /* 0x000fe200000000ff */
[----:B------:R-:W-:Y:S02]  /*6f80*/  HADD2.F32 R2, -RZ, R36.H1_H1 ;  /* 0x30000024ff027230 */ /* 0x000fe40000004100 */
[C---:B------:R-:W-:Y:S01]  /*6f90*/  FFMA R11, R27.reuse, R16, R11 ;  /* 0x000000101b0b7223 */ /* 0x040fe2000000000b */
[C---:B------:R-:W-:Y:S01]  /*6fa0*/  FMUL R9, R24.reuse, R13 ;  /* 0x0000000d18097220 */ /* 0x040fe20000400000 */
[--C-:B------:R-:W-:Y:S02]  /*6fb0*/  HADD2.F32 R3, -RZ, R37.reuse.H0_H0 ;  /* 0x20000025ff037230 */ /* 0x100fe40000004100 */
[C---:B------:R-:W-:Y:S01]  /*6fc0*/  FFMA R8, R27.reuse, R0, R8 ;  /* 0x000000001b087223 */ /* 0x040fe20000000008 */
[C---:B------:R-:W-:Y:S01]  /*6fd0*/  FMUL R10, R24.reuse, R14 ;  /* 0x0000000e180a7220 */ /* 0x040fe20000400000 */
[----:B------:R-:W-:Y:S02]  /*6fe0*/  HADD2.F32 R0, -RZ, R37.H1_H1 ;  /* 0x30000025ff007230 */ /* 0x000fe40000004100 */
[C---:B------:R-:W-:Y:S01]  /*6ff0*/  FMUL R15, R24.reuse, R15 ;  /* 0x0000000f180f7220 */ /* 0x040fe20000400000 */
[C---:B------:R-:W-:Y:S01]  /*7000*/  FFMA R9, R27.reuse, R2, R9 ;  /* 0x000000021b097223 */ /* 0x040fe20000000009 */
[----:B------:R-:W-:Y:S01]  /*7010*/  FFMA R10, R27, R3, R10 ;  /* 0x000000031b0a7223 */ /* 0x000fe2000000000a */
[--C-:B------:R-:W-:Y:S01]  /*7020*/  HADD2.F32 R2, -RZ, R38.reuse.H0_H0 ;  /* 0x20000026ff027230 */ /* 0x100fe20000004100 */
[----:B------:R-:W-:Y:S01]  /*7030*/  F2FP.F16.F32.PACK_AB R34, R5, R4 ;  /* 0x000000040522723e */ /* 0x000fe200000000ff */
[----:B------:R-:W-:Y:S02]  /*7040*/  HADD2.F32 R3, -RZ, R38.H1_H1 ;  /* 0x30000026ff037230 */ /* 0x000fe40000004100 */
[----:B------:R-:W-:Y:S01]  /*7050*/  FFMA R15, R27, R0, R15 ;  /* 0x000000001b0f7223 */ /* 0x000fe2000000000f */
[C---:B------:R-:W-:Y:S01]  /*7060*/  FMUL R13, R24.reuse, R17 ;  /* 0x00000011180d7220 */ /* 0x040fe20000400000 */
[--C-:B------:R-:W-:Y:S02]  /*7070*/  HADD2.F32 R4, -RZ, R39.reuse.H0_H0 ;  /* 0x20000027ff047230 */ /* 0x100fe40000004100 */
[C---:B------:R-:W-:Y:S01]  /*7080*/  FMUL R14, R24.reuse, R18 ;  /* 0x00000012180e7220 */ /* 0x040fe20000400000 */
[----:B------:R-:W-:Y:S02]  /*7090*/  HADD2.F32 R0, -RZ, R39.H1_H1 ;  /* 0x30000027ff007230 */ /* 0x000fe40000004100 */
[----:B------:R-:W-:Y:S01]  /*70a0*/  FMUL R19, R24, R19 ;  /* 0x0000001318137220 */ /* 0x000fe20000400000 */
[----:B------:R-:W-:Y:S01]  /*70b0*/  F2FP.F16.F32.PACK_AB R35, R11, R6 ;  /* 0x000000060b23723e */ /* 0x000fe200000000ff */
[C---:B------:R-:W-:Y:S01]  /*70c0*/  FFMA R12, R27.reuse, R2, R12 ;  /* 0x000000021b0c7223 */ /* 0x040fe2000000000c */
[C---:B------:R-:W-:Y:S01]  /*70d0*/  FFMA R13, R27.reuse, R3, R13 ;  /* 0x000000031b0d7223 */ /* 0x040fe2000000000d */
[C---:B------:R-:W-:Y:S01]  /*70e0*/  FFMA R14, R27.reuse, R4, R14 ;  /* 0x000000041b0e7223 */ /* 0x040fe2000000000e */
[----:B------:R-:W-:Y:S01]  /*70f0*/  FFMA R19, R27, R0, R19 ;  /* 0x000000001b137223 */ /* 0x000fe20000000013 */
[----:B------:R1:W-:Y:S01]  /*7100*/  STS.128 [R56+UR43+0x200], R32 ;  /* 0x0002002038007988 */ /* 0x0003e20008000c2b */
[----:B------:R-:W-:Y:S02]  /*7110*/  F2FP.F16.F32.PACK_AB R8, R9, R8 ;  /* 0x000000080908723e */ /* 0x000fe400000000ff */
[----:B------:R-:W-:Y:S02]  /*7120*/  F2FP.F16.F32.PACK_AB R9, R15, R10 ;  /* 0x0000000a0f09723e */ /* 0x000fe400000000ff */
[----:B------:R-:W-:Y:S02]  /*7130*/  F2FP.F16.F32.PACK_AB R10, R13, R12 ;  /* 0x0000000c0d0a723e */ /* 0x000fe400000000ff */
[----:B------:R-:W-:Y:S05]  /*7140*/  F2FP.F16.F32.PACK_AB R11, R19, R14 ;  /* 0x0000000e130b723e */ /* 0x000fea00000000ff */
[----:B------:R1:W-:Y:S01]  /*7150*/  STS.128 [R62+0x200], R8 ;  /* 0x000200083e007388 */ /* 0x0003e20000000c00 */
[----:B------:R-:W-:Y:S01]  /*7160*/  @!PT LDS RZ, [RZ] ;  /* 0x00000000fffff984 */ /* 0x000fe20000000800 */
[----:B------:R-:W-:Y:S01]  /*7170*/  @!PT LDS RZ, [RZ] ;  /* 0x00000000fffff984 */ /* 0x000fe20000000800 */
[----:B------:R-:W-:Y:S01]  /*7180*/  @!PT LDS RZ, [RZ] ;  /* 0x00000000fffff984 */ /* 0x000fe20000000800 */
[----:B------:R-:W-:Y:S01]  /*7190*/  @!PT LDS RZ, [RZ] ;  /* 0x00000000fffff984 */ /* 0x000fe20000000800 */
[----:B------:R2:W-:Y:S07]  /*71a0*/  MEMBAR.ALL.CTA ;  /* 0x0000000000007992 */ /* 0x0005ee0000008000 */
[----:B--2---:R-:W2:Y:S02]  /*71b0*/  FENCE.VIEW.ASYNC.S ;  /* 0x00000000000073c6 */ /* 0x004ea40000000000 */
[----:B--2---:R-:W-:Y:S06]  /*71c0*/  BAR.SYNC.DEFER_BLOCKING 0x1, 0x80 ;  /* 0x0042000000007b1d */ /* 0x004fec0000010000 */
[----:B------:R-:W-:Y:S05]  /*71d0*/  @P0 BRA `(.L_x_120) ;  /* 0x00000000003c0947 */ /* 0x000fea0003800000 */
[----:B------:R-:W2:Y:S01]  /*71e0*/  LDCU.64 UR6, c[0x0][0x348] ;  /* 0x00006900ff0677ac */ /* 0x000ea20008000a00 */
[----:B------:R-:W-:Y:S01]  /*71f0*/  UIADD3 UR4, UPT, UPT, UR43, 0x200, URZ ;  /* 0x000002002b047890 */ /* 0x000fe2000fffe0ff */
[----:B------:R-:W-:Y:S01]  /*7200*/  UMOV UR51, UR36 ;  /* 0x0000002400337c82 */ /* 0x000fe20008000000 */
[----:B------:R-:W-:Y:S02]  /*7210*/  UIADD3 UR9, UPT, UPT, UR49, 0x40, URZ ;  /* 0x0000004031097890 */ /* 0x000fe4000fffe0ff */
[----:B------:R-:W-:Y:S02]  /*7220*/  UIADD3 UR8, UPT, UPT, UR43, 0xa00, URZ ;  /* 0x00000a002b087890 */ /* 0x000fe4000fffe0ff */
[----:B------:R-:W-:Y:S01]  /*7230*/  MOV R52, UR4 ;  /* 0x0000000400347c02 */ /* 0x000fe20008000f00 */
[----:B------:R-:W-:Y:S01]  /*7240*/  UMOV UR10, UR50 ;  /* 0x00000032000a7c82 */ /* 0x000fe20008000000 */
[----:B------:R-:W-:Y:S02]  /*7250*/  UMOV UR11, UR36 ;  /* 0x00000024000b7c82 */ /* 0x000fe40008000000 */
[----:B------:R-:W-:Y:S01]  /*7260*/  R2UR UR48, R52 ;  /* 0x00000000343072ca */ /* 0x000fe200000e0000 */
[----:B--2---:R-:W-:Y:S04]  /*7270*/  UIADD3 UR4, UP0, UPT, UR6, 0x680, URZ ;  /* 0x0000068006047890 */ /* 0x004fe8000ff1e0ff */
[----:B------:R-:W-:Y:S09]  /*7280*/  UIADD3.X UR5, UPT, UPT, URZ, UR7, URZ, UP0, !UPT ;  /* 0x00000007ff057290 */ /* 0x000ff200087fe4ff */
[----:B------:R2:W-:Y:S01]  /*7290*/  UTMASTG.3D [UR48], [UR4] ;  /* 0x00000030040073b5 */ /* 0x0005e20008010000 */
[----:B------:R2:W-:Y:S01]  /*72a0*/  UTMASTG.3D [UR8], [UR4] ;  /* 0x00000008040073b5 */ /* 0x0005e20008010000 */
[----:B------:R0:W-:Y:S01]  /*72b0*/  UTMACMDFLUSH ;  /* 0x00000000000079b7 */ /* 0x0001e20000000000 */
[----:B--2---:R-:W-:Y:S04]  /*72c0*/  DEPBAR.LE SB0, 0x1 ;  /* 0x000080400000791a */ /* 0x004fe80000000000 */
.L_x_120:
[----:B------:R-:W-:Y:S05]  /*72d0*/  BSYNC.RECONVERGENT B0 ;  /* 0x0000000000007941 */ /* 0x000fea0003800200 */
.L_x_119:
[----:B------:R-:W-:Y:S01]  /*72e0*/  BAR.SYNC.DEFER_BLOCKING 0x1, 0x80 ;  /* 0x0042000000007b1d */ /* 0x000fe20000010000 */
[----:B------:R-:W-:Y:S01]  /*72f0*/  ISETP.NE.AND P1, PT, R61, RZ, PT ;  /* 0x000000ff3d00720c */ /* 0x000fe20003f25270 */
[----:B------:R-:W-:Y:S01]  /*7300*/  UISETP.NE.AND UP0, UPT, UR52, URZ, UPT ;  /* 0x000000ff3400728c */ /* 0x000fe2000bf05270 */
[----:B------:R-:W-:Y:S11]  /*7310*/  LEA R2, R26, UR43, 0x3 ;  /* 0x0000002b1a027c11 */ /* 0x000ff6000f8e18ff */
[----:B------:R-:W-:Y:S01]  /*7320*/  @P1 SHF.L.U32 R3, R59, 0x1f, RZ ;  /* 0x0000001f3b031819 */ /* 0x000fe200000006ff */
[----:B------:R-:W-:Y:S06]  /*7330*/  BRA.U !UP0, `(.L_x_121) ;  /* 0x0000000108247547 */ /* 0x000fec000b800000 */
[----:B------:R-:W-:Y:S01]  /*7340*/  IMAD.U32 R4, RZ, RZ, UR46 ;  /* 0x0000002eff047e24 */ /* 0x000fe2000f8e00ff */
[----:B------:R-:W-:Y:S01]  /*7350*/  MOV R0, UR47 ;  /* 0x0000002f00007c02 */ /* 0x000fe20008000f00 */
[----:B------:R-:W-:Y:S03]  /*7360*/  UIADD3 UR4, UPT, UPT, UR46, 0x1, URZ ;  /* 0x000000012e047890 */ /* 0x000fe6000fffe0ff */
[----:B------:R-:W-:Y:S01]  /*7370*/  @P1 LEA R4, R4, UR43, 0x3 ;  /* 0x0000002b04041c11 */ /* 0x000fe2000f8e18ff */
[----:B------:R-:W-:Y:S04]  /*7380*/  UISETP.NE.AND UP0, UPT, UR4, 0x4, UPT ;  /* 0x000000040400788c */ /* 0x000fe8000bf05270 */
[----:B------:R-:W-:Y:S01]  /*7390*/  @P1 VIADD R4, R4, 0x90 ;  /* 0x0000009004041836 */ /* 0x000fe20000000000 */
[----:B------:R-:W-:Y:S04]  /*73a0*/  USEL UR46, UR4, URZ, UP0 ;  /* 0x000000ff042e7287 */ /* 0x000fe80008000000 */
[----:B------:R-:W-:Y:S04]  /*73b0*/  @P1 PRMT R0, R0, 0x654, R4 ;  /* 0x0000065400001816 */ /* 0x000fe80000000004 */
[----:B------:R2:W-:Y:S04]  /*73c0*/  @P1 SYNCS.ARRIVE.TRANS64.RED.A1T0 RZ, [R0+URZ], RZ ;  /* 0x000000ff00ff19a7 */ /* 0x0005e800081004ff */
.L_x_121:
[----:B------:R-:W3:Y:S01]  /*73d0*/  @P1 SYNCS.PHASECHK.TRANS64.TRYWAIT P0, [R2+URZ+0x70], R3 ;  /* 0x00007003020015a7 */ /* 0x000ee200080011ff */
[----:B------:R-:W-:Y:S01]  /*73e0*/  BSSY B1, `(.L_x_122) ;  /* 0x0000012000017945 */ /* 0x000fe20003800000 */
[----:B---3--:R-:W-:Y:S03]  /*73f0*/  @P1 SEL R63, RZ, 0x1, !P0 ;  /* 0x00000001ff3f1807 */ /* 0x008fe60004000000 */
[----:B------:R-:W-:Y:S05]  /*7400*/  @!P1 BRA `(.L_x_123) ;  /* 0x00000000003c9947 */ /* 0x000fea0003800000 */
[----:B------:R-:W-:Y:S01]  /*7410*/  ISETP.NE.AND P1, PT, R64, RZ, PT ;  /* 0x000000ff4000720c */ /* 0x000fe20003f25270 */
[----:B------:R-:W-:Y:S01]  /*7420*/  BSSY B0, `(.L_x_124) ;  /* 0x0000009000007945 */ /* 0x000fe20003800000 */
[----:B------:R-:W-:Y:S11]  /*7430*/  ISETP.NE.AND P0, PT, R63, RZ, PT ;  /* 0x000000ff3f00720c */ /* 0x000ff60003f05270 */
[----:B------:R-:W-:Y:S05]  /*7440*/  @P1 IMAD R4, R26, 0x1000, R56 ;  /* 0x000010001a041824 */ /* 0x000fea00078e0238 */
[----:B------:R-:W-:Y:S05]  /*7450*/  @P1 IADD3 R3, PT, PT, R4, UR43, RZ ;  /* 0x0000002b04031c10 */ /* 0x000fea000fffe0ff */
[----:B------:R-:W-:Y:S01]  /*7460*/  @P1 IMAD.IADD R3, R65, 0x1, R3 ;  /* 0x0000000141031824 */ /* 0x000fe200078e0203 */
[----:B------:R-:W-:Y:S06]  /*7470*/  @P0 BRA `(.L_x_125) ;  /* 0x00000000000c0947 */ /* 0x000fec0003800000 */
[----:B--2---:R-:W-:Y:S04]  /*7480*/  SHF.L.U32 R0, R59, 0x1f, RZ ;  /* 0x0000001f3b007819 */ /* 0x004fe800000006ff */
[----:B------:R-:W2:Y:S02]  /*7490*/  SYNCS.PHASECHK.TRANS64.TRYWAIT P0, [R2+URZ+0x70], R0 ;  /* 0x00007000020075a7 */ /* 0x000ea400080011ff */
[----:B--2---:R-:W-:Y:S05]  /*74a0*/  @!P0 BRA `(.L_x_126) ;  /* 0x0000002800688947 */ /* 0x004fea0003800000 */
.L_x_125:
[----:B------:R-:W-:Y:S05]  /*74b0*/  BSYNC B0 ;  /* 0x0000000000007941 */ /* 0x000fea0003800000 */
.L_x_124:
[----:B------:R-:W-:Y:S02]  /*74c0*/  ISETP.NE.AND P0, PT, R64, RZ, PT ;  /* 0x000000ff4000720c */ /* 0x000fe40003f05270 */
[----:B------:R-:W-:Y:S11]  /*74d0*/  IADD3 R26, PT, PT, R26, 0x1, RZ ;  /* 0x000000011a1a7810 */ /* 0x000ff60007ffe0ff */
[----:B------:R3:W4:Y:S04]  /*74e0*/  @P0 LDS.128 R28, [R4+UR43+0x200] ;  /* 0x0002002b041c0984 */ /* 0x0007280008000c00 */
[----:B------:R3:W1:Y:S02]  /*74f0*/  @P0 LDS.128 R36, [R3+0x200] ;  /* 0x0002000003240984 */ /* 0x0006640000000c00 */
.L_x_123:
[----:B------:R-:W-:Y:S05]  /*7500*/  BSYNC B1 ;  /* 0x0000000000017941 */ /* 0x000fea0003800000 */
.L_x_122:
[----:B--2---:R-:W-:Y:S05]  /*7510*/  VIADD R0, R25, 0x10 ;  /* 0x0000001019007836 */ /* 0x004fea0000000000 */
[----:B------:R-:W-:Y:S04]  /*7520*/  SHF.R.U32.HI R0, RZ, 0x15, R0 ;  /* 0x00000015ff007819 */ /* 0x000fe80000011600 */
[----:B------:R-:W-:Y:S11]  /*7530*/  LOP3.LUT P0, RZ, R0, 0x3, R47, 0x48, !PT ;  /* 0x0000000300ff7812 */ /* 0x000ff6000780482f */
[----:B------:R-:W-:Y:S02]  /*7540*/  @!UPT UIADD3 URZ, UPT, UPT, URZ, URZ, URZ ;  /* 0x000000fffffff290 */ /* 0x000fe4000fffe0ff */
[----:B------:R-:W-:Y:S05]  /*7550*/  @!P0 BRA `(.L_x_127) ;  /* 0x0000000000408947 */ /* 0x000fea0003800000 */
[----:B------:R-:W2:Y:S01]  /*7560*/  LDCU.64 UR8, c[0x4][0x70] ;  /* 0x01000e00ff0877ac */ /* 0x000ea20008000a00 */
[----:B---3--:R-:W-:Y:S01]  /*7570*/  MOV R3, 0x0 ;  /* 0x0000000000037802 */ /* 0x008fe20000000f00 */
[----:B------:R-:W-:Y:S02]  /*7580*/  HFMA2 R12, -RZ, RZ, 0, 5.9604644775390625e-08 ;  /* 0x00000001ff0c7431 */ /* 0x000fe400000001ff */
[----:B-1----:R-:W-:Y:S02]  /*7590*/  IMAD.MOV.U32 R8, RZ, RZ, 0x192 ;  /* 0x00000192ff087424 */ /* 0x002fe400078e00ff */
[----:B------:R-:W-:Y:S01]  /*75a0*/  IMAD.MOV.U32 R13, RZ, RZ, RZ ;  /* 0x000000ffff0d7224 */ /* 0x000fe200078e00ff */
[----:B------:R-:W1:Y:S01]  /*75b0*/  LDCU.64 UR6, c[0x4][0x78] ;  /* 0x01000f00ff0677ac */ /* 0x000e620008000a00 */
[----:B------:R-:W3:Y:S01]  /*75c0*/  LDC.64 R2, c[0x4][R3] ;  /* 0x0100000003027b82 */ /* 0x000ee20000000a00 */
[----:B------:R-:W5:Y:S01]  /*75d0*/  LDCU.64 UR4, c[0x4][0x10] ;  /* 0x01000200ff0477ac */ /* 0x000f620008000a00 */
[----:B--2---:R-:W-:Y:S01]  /*75e0*/  MOV R5, UR9 ;  /* 0x0000000900057c02 */ /* 0x004fe20008000f00 */
[----:B------:R-:W-:Y:S01]  /*75f0*/  IMAD.U32 R4, RZ, RZ, UR8 ;  /* 0x00000008ff047e24 */ /* 0x000fe2000f8e00ff */
[----:B-1----:R-:W-:Y:S01]  /*7600*/  MOV R7, UR7 ;  /* 0x0000000700077c02 */ /* 0x002fe20008000f00 */
[----:B------:R-:W-:Y:S01]  /*7610*/  IMAD.U32 R6, RZ, RZ, UR6 ;  /* 0x00000006ff067e24 */ /* 0x000fe2000f8e00ff */
[----:B-----5:R-:W-:Y:S01]  /*7620*/  MOV R11, UR5 ;  /* 0x00000005000b7c02 */ /* 0x020fe20008000f00 */
[----:B------:R-:W-:Y:S02]  /*7630*/  IMAD.U32 R10, RZ, RZ, UR4 ;  /* 0x00000004ff0a7e24 */ /* 0x000fe4000f8e00ff */
[----:B------:R-:W-:Y:S07]  /*7640*/  LEPC R20, `(.L_x_127) ;  /* 0x000000001014794e */ /* 0x000fee0000000000 */
[----:B---34-:R-:W-:Y:S05]  /*7650*/  CALL.ABS.NOINC R2 ;  /* 0x0000000002007343 */ /* 0x018fea0003c00000 */
.L_x_127:
[----:B------:R-:W-:Y:S01]  /*7660*/  ISETP.NE.AND P6, PT, R61, RZ, PT ;  /* 0x000000ff3d00720c */ /* 0x000fe20003fc5270 */
[----:B------:R-:W-:Y:S05]  /*7670*/  WARPSYNC.ALL ;  /* 0x0000000000007948 */ /* 0x000fea0003800000 */
[----:B------:R-:W-:Y:S01]  /*7680*/  R2UR UR4, R25 ;  /* 0x00000000190472ca */ /* 0x000fe200000e0000 */
[----:B---34-:R-:W-:Y:S01]  /*7690*/  HADD2.F32 R3, -RZ, R28.H0_H0 ;  /* 0x2000001cff037230 */ /* 0x018fe20000004100 */
[----:B------:R-:W-:Y:S01]  /*76a0*/  ISETP.NE.AND P0, PT, R60, RZ, PT ;  /* 0x000000ff3c00720c */ /* 0x000fe20003f05270 */
[----:B------:R-:W-:Y:S01]  /*76b0*/  HADD2.F32 R20, -RZ, R30.H0_H0 ;  /* 0x2000001eff147230 */ /* 0x000fe20000004100 */
[----:B------:R-:W-:Y:S09]  /*76c0*/  BSSY.RECONVERGENT B0, `(.L_x_128) ;  /* 0x0000058000007945 */ /* 0x000ff20003800200 */
[----:B-1----:R-:W1:Y:S02]  /*76d0*/  LDTM.x16 R4, tmem[UR4+0x10] ;  /* 0x00001004000479ee */ /* 0x002e640008240000 */
[C---:B-1----:R-:W-:Y:S01]  /*76e0*/  FMUL R0, R24.reuse, R4 ;  /* 0x0000000418007220 */ /* 0x042fe20000400000 */
[----:B------:R-:W-:Y:S02]  /*76f0*/  HADD2.F32 R4, -RZ, R28.H1_H1 ;  /* 0x3000001cff047230 */ /* 0x000fe40000004100 */
[C---:B------:R-:W-:Y:S01]  /*7700*/  FMUL R2, R24.reuse, R5 ;  /* 0x0000000518027220 */ /* 0x040fe20000400000 */
[--C-:B------:R-:W-:Y:S02]  /*7710*/  HADD2.F32 R5, -RZ, R29.reuse.H0_H0 ;  /* 0x2000001dff057230 */ /* 0x100fe40000004100 */
[C---:B------:R-:W-:Y:S01]  /*7720*/  FFMA R0, R27.reuse, R3, R0 ;  /* 0x000000031b007223 */ /* 0x040fe20000000000 */
[C---:B------:R-:W-:Y:S01]  /*7730*/  FMUL R3, R24.reuse, R6 ;  /* 0x0000000618037220 */ /* 0x040fe20000400000 */
[----:B------:R-:W-:Y:S02]  /*7740*/  HADD2.F32 R6, -RZ, R29.H1_H1 ;  /* 0x3000001dff067230 */ /* 0x000fe40000004100 */
[C---:B------:R-:W-:Y:S01]  /*7750*/  FFMA R2, R27.reuse, R4, R2 ;  /* 0x000000041b027223 */ /* 0x040fe20000000002 */
[C---:B------:R-:W-:Y:S01]  /*7760*/  FMUL R7, R24.reuse, R7 ;  /* 0x0000000718077220 */ /* 0x040fe20000400000 */
[C---:B------:R-:W-:Y:S01]  /*7770*/  FFMA R3, R27.reuse, R5, R3 ;  /* 0x000000051b037223 */ /* 0x040fe20000000003 */
[C---:B------:R-:W-:Y:S01]  /*7780*/  FMUL R4, R24.reuse, R8 ;  /* 0x0000000818047220 */ /* 0x040fe20000400000 */
[----:B------:R-:W-:Y:S01]  /*7790*/  FMUL R5, R24, R9 ;  /* 0x0000000918057220 */ /* 0x000fe20000400000 */
[----:B------:R-:W-:Y:S01]  /*77a0*/  F2FP.F16.F32.PACK_AB R32, R2, R0 ;  /* 0x000000000220723e */ /* 0x000fe200000000ff */
[C---:B------:R-:W-:Y:S01]  /*77b0*/  FFMA R7, R27.reuse, R6, R7 ;  /* 0x000000061b077223 */ /* 0x040fe20000000007 */
[----:B------:R-:W-:Y:S02]  /*77c0*/  HADD2.F32 R0, -RZ, R30.H1_H1 ;  /* 0x3000001eff007230 */ /* 0x000fe40000004100 */
[----:B------:R-:W-:Y:S01]  /*77d0*/  FFMA R4, R27, R20, R4 ;  /* 0x000000141b047223 */ /* 0x000fe20000000004 */
[--C-:B------:R-:W-:Y:S02]  /*77e0*/  HADD2.F32 R2, -RZ, R31.reuse.H0_H0 ;  /* 0x2000001fff027230 */ /* 0x100fe40000004100 */
[C---:B------:R-:W-:Y:S01]  /*77f0*/  FMUL R6, R24.reuse, R10 ;  /* 0x0000000a18067220 */ /* 0x040fe20000400000 */
[----:B------:R-:W-:Y:S01]  /*7800*/  F2FP.F16.F32.PACK_AB R33, R7, R3 ;  /* 0x000000030721723e */ /* 0x000fe200000000ff */
[----:B------:R-:W-:Y:S02]  /*7810*/  HADD2.F32 R3, -RZ, R31.H1_H1 ;  /* 0x3000001fff037230 */ /* 0x000fe40000004100 */
[C---:B------:R-:W-:Y:S01]  /*7820*/  FFMA R5, R27.reuse, R0, R5 ;  /* 0x000000001b057223 */ /* 0x040fe20000000005 */
[C---:B------:R-:W-:Y:S01]  /*7830*/  FMUL R11, R24.reuse, R11 ;  /* 0x0000000b180b7220 */ /* 0x040fe20000400000 */
[--C-:B------:R-:W-:Y:S02]  /*7840*/  HADD2.F32 R7, -RZ, R36.reuse.H0_H0 ;  /* 0x20000024ff077230 */ /* 0x100fe40000004100 */
[C---:B------:R-:W-:Y:S01]  /*7850*/  FMUL R8, R24.reuse, R12 ;  /* 0x0000000c18087220 */ /* 0x040fe20000400000 */
[----:B------:R-:W-:Y:S02]  /*7860*/  HADD2.F32 R0, -RZ, R36.H1_H1 ;  /* 0x30000024ff007230 */ /* 0x000fe40000004100 */
[C---:B------:R-:W-:Y:S01]  /*7870*/  FMUL R9, R24.reuse, R13 ;  /* 0x0000000d18097220 */ /* 0x040fe20000400000 */
[C---:B------:R-:W-:Y:S01]  /*7880*/  FFMA R6, R27.reuse, R2, R6 ;  /* 0x000000021b067223 */ /* 0x040fe20000000006 */
[C---:B------:R-:W-:Y:S01]  /*7890*/  FFMA R11, R27.reuse, R3, R11 ;  /* 0x000000031b0b7223 */ /* 0x040fe2000000000b */
[C---:B------:R-:W-:Y:S01]  /*78a0*/  FFMA R8, R27.reuse, R7, R8 ;  /* 0x000000071b087223 */ /* 0x040fe20000000008 */
[C---:B------:R-:W-:Y:S01]  /*78b0*/  FFMA R9, R27.reuse, R0, R9 ;  /* 0x000000001b097223 */ /* 0x040fe20000000009 */
[--C-:B------:R-:W-:Y:S02]  /*78c0*/  HADD2.F32 R2, -RZ, R37.reuse.H0_H0 ;  /* 0x20000025ff027230 */ /* 0x100fe40000004100 */
[C---:B------:R-:W-:Y:S01]  /*78d0*/  FMUL R10, R24.reuse, R14 ;  /* 0x0000000e180a7220 */ /* 0x040fe20000400000 */
[----:B------:R-:W-:Y:S02]  /*78e0*/  HADD2.F32 R0, -RZ, R37.H1_H1 ;  /* 0x30000025ff007230 */ /* 0x000fe40000004100 */
[C---:B------:R-:W-:Y:S01]  /*78f0*/  FMUL R15, R24.reuse, R15 ;  /* 0x0000000f180f7220 */ /* 0x040fe20000400000 */
[C---:B------:R-:W-:Y:S01]  /*7900*/  FMUL R12, R24.reuse, R16 ;  /* 0x00000010180c7220 */ /* 0x040fe20000400000 */
[C---:B------:R-:W-:Y:S01]  /*7910*/  FFMA R10, R27.reuse, R2, R10 ;  /* 0x000000021b0a7223 */ /* 0x040fe2000000000a */
[--C-:B------:R-:W-:Y:S02]  /*7920*/  HADD2.F32 R2, -RZ, R38.reuse.H0_H0 ;  /* 0x20000026ff027230 */ /* 0x100fe40000004100 */
[----:B------:R-:W-:Y:S01]  /*7930*/  FFMA R15, R27, R0, R15 ;  /* 0x000000001b0f7223 */ /* 0x000fe2000000000f */
[----:B------:R-:W-:Y:S01]  /*7940*/  HADD2.F32 R0, -RZ, R38.H1_H1 ;  /* 0x30000026ff007230 */ /* 0x000fe20000004100 */
[----:B------:R-:W-:Y:S01]  /*7950*/  F2FP.F16.F32.PACK_AB R34, R5, R4 ;  /* 0x000000040522723e */ /* 0x000fe200000000ff */
        /* <DEDUP_REMOVED lines=14> */
[----:B------:R-:W-:Y:S02]  /*7a40*/  F2FP.F16.F32.PACK_AB R11, R19, R14 ;  /* 0x0000000e130b723e */ /* 0x000fe400000000ff */
[----:B------:R-:W-:Y:S02]  /*7a50*/  MOV R2, UR46 ;  /* 0x0000002e00027c02 */ /* 0x000fe40008000f00 */
[----:B------:R-:W-:Y:S01]  /*7a60*/  MOV R0, UR47 ;  /* 0x0000002f00007c02 */ /* 0x000fe20008000f00 */
[----:B------:R1:W-:Y:S01]  /*7a70*/  STS.128 [R62+0x1200], R8 ;  /* 0x001200083e007388 */ /* 0x0003e20000000c00 */
[----:B------:R-:W-:Y:S02]  /*7a80*/  @P6 LEA R2, R2, UR43, 0x3 ;  /* 0x0000002b02026c11 */ /* 0x000fe4000f8e18ff */
[----:B------:R-:W-:Y:S02]  /*7a90*/  @P6 SHF.L.U32 R3, R59, 0x1f, RZ ;  /* 0x0000001f3b036819 */ /* 0x000fe400000006ff */
[----:B------:R-:W-:Y:S01]  /*7aa0*/  @P6 IADD3 R2, PT, PT, R2, 0x90, RZ ;  /* 0x0000009002026810 */ /* 0x000fe20007ffe0ff */
[----:B------:R-:W-:Y:S01]  /*7ab0*/  @!PT LDS RZ, [RZ] ;  /* 0x00000000fffff984 */ /* 0x000fe20000000800 */
[----:B------:R-:W-:Y:S01]  /*7ac0*/  @!PT LDS RZ, [RZ] ;  /* 0x00000000fffff984 */ /* 0x000fe20000000800 */
[----:B------:R-:W-:Y:S01]  /*7ad0*/  @!PT LDS RZ, [RZ] ;  /* 0x00000000fffff984 */ /* 0x000fe20000000800 */
[----:B------:R-:W-:Y:S01]  /*7ae0*/  @!PT LDS RZ, [RZ] ;  /* 0x00000000fffff984 */ /* 0x000fe20000000800 */
[----:B------:R2:W-:Y:S06]  /*7af0*/  MEMBAR.ALL.CTA ;  /* 0x0000000000007992 */ /* 0x0005ec0000008000 */
[----:B--2---:R-:W2:Y:S01]  /*7b00*/  FENCE.VIEW.ASYNC.S ;  /* 0x00000000000073c6 */ /* 0x004ea20000000000 */
[----:B------:R-:W-:Y:S02]  /*7b10*/  @P6 PRMT R0, R0, 0x654, R2 ;  /* 0x0000065400006816 */ /* 0x000fe40000000002 */
[----:B------:R-:W-:Y:S01]  /*7b20*/  LEA R2, R26, UR43, 0x3 ;  /* 0x0000002b1a027c11 */ /* 0x000fe2000f8e18ff */
[----:B--2---:R-:W-:Y:S06]  /*7b30*/  BAR.SYNC.DEFER_BLOCKING 0x1, 0x80 ;  /* 0x0042000000007b1d */ /* 0x004fec0000010000 */
[----:B------:R-:W-:Y:S05]  /*7b40*/  @P0 BRA `(.L_x_129) ;  /* 0x00000000003c0947 */ /* 0x000fea0003800000 */
[----:B------:R-:W2:Y:S01]  /*7b50*/  LDCU.64 UR6, c[0x0][0x348] ;  /* 0x00006900ff0677ac */ /* 0x000ea20008000a00 */
[----:B------:R-:W-:Y:S02]  /*7b60*/  UIADD3 UR13, UPT, UPT, UR49, 0x10, URZ ;  /* 0x00000010310d7890 */ /* 0x000fe4000fffe0ff */
[----:B------:R-:W-:Y:S01]  /*7b70*/  UIADD3 UR12, UPT, UPT, UR43, 0x1200, URZ ;  /* 0x000012002b0c7890 */ /* 0x000fe2000fffe0ff */
[----:B------:R-:W-:Y:S01]  /*7b80*/  UMOV UR14, UR50 ;  /* 0x00000032000e7c82 */ /* 0x000fe20008000000 */
[----:B------:R-:W-:Y:S01]  /*7b90*/  UMOV UR15, UR36 ;  /* 0x00000024000f7c82 */ /* 0x000fe20008000000 */
[----:B------:R-:W-:Y:S02]  /*7ba0*/  UIADD3 UR9, UPT, UPT, UR49, 0x50, URZ ;  /* 0x0000005031097890 */ /* 0x000fe4000fffe0ff */
[----:B------:R-:W-:Y:S01]  /*7bb0*/  UIADD3 UR8, UPT, UPT, UR43, 0x1a00, URZ ;  /* 0x00001a002b087890 */ /* 0x000fe2000fffe0ff */
[----:B------:R-:W-:Y:S01]  /*7bc0*/  UMOV UR10, UR50 ;  /* 0x00000032000a7c82 */ /* 0x000fe20008000000 */
[----:B------:R-:W-:Y:S01]  /*7bd0*/  UMOV UR11, UR36 ;  /* 0x00000024000b7c82 */ /* 0x000fe20008000000 */
[----:B--2---:R-:W-:Y:S04]  /*7be0*/  UIADD3 UR4, UP0, UPT, UR6, 0x680, URZ ;  /* 0x0000068006047890 */ /* 0x004fe8000ff1e0ff */
[----:B------:R-:W-:Y:S09]  /*7bf0*/  UIADD3.X UR5, UPT, UPT, URZ, UR7, URZ, UP0, !UPT ;  /* 0x00000007ff057290 */ /* 0x000ff200087fe4ff */
[----:B------:R2:W-:Y:S01]  /*7c00*/  UTMASTG.3D [UR12], [UR4] ;  /* 0x0000000c040073b5 */ /* 0x0005e20008010000 */
[----:B------:R2:W-:Y:S01]  /*7c10*/  UTMASTG.3D [UR8], [UR4] ;  /* 0x00000008040073b5 */ /* 0x0005e20008010000 */
[----:B------:R0:W-:Y:S01]  /*7c20*/  UTMACMDFLUSH ;  /* 0x00000000000079b7 */ /* 0x0001e20000000000 */
[----:B--2---:R-:W-:Y:S04]  /*7c30*/  DEPBAR.LE SB0, 0x1 ;  /* 0x000080400000791a */ /* 0x004fe80000000000 */
.L_x_129:
[----:B------:R-:W-:Y:S05]  /*7c40*/  BSYNC.RECONVERGENT B0 ;  /* 0x0000000000007941 */ /* 0x000fea0003800200 */
.L_x_128:
[----:B------:R-:W-:Y:S01]  /*7c50*/  BAR.SYNC.DEFER_BLOCKING 0x1, 0x80 ;  /* 0x0042000000007b1d */ /* 0x000fe20000010000 */
[----:B------:R-:W-:Y:S04]  /*7c60*/  UIADD3 UR4, UPT, UPT, UR46, 0x1, URZ ;  /* 0x000000012e047890 */ /* 0x000fe8000fffe0ff */
[----:B------:R-:W-:Y:S04]  /*7c70*/  UISETP.NE.AND UP0, UPT, UR4, 0x4, UPT ;  /* 0x000000040400788c */ /* 0x000fe8000bf05270 */
[----:B------:R-:W-:Y:S01]  /*7c80*/  USEL UR44, UR4, URZ, UP0 ;  /* 0x000000ff042c7287 */ /* 0x000fe20008000000 */
[----:B------:R2:W-:Y:S01]  /*7c90*/  @P6 SYNCS.ARRIVE.TRANS64.RED.A1T0 RZ, [R0+URZ], RZ ;  /* 0x000000ff00ff69a7 */ /* 0x0005e200081004ff */
[----:B------:R-:W-:Y:S01]  /*7ca0*/  BSSY B1, `(.L_x_130) ;  /* 0x0000013000017945 */ /* 0x000fe20003800000 */
[----:B------:R-:W3:Y:S02]  /*7cb0*/  @P6 SYNCS.PHASECHK.TRANS64.TRYWAIT P0, [R2+URZ+0x70], R3 ;  /* 0x00007003020065a7 */ /* 0x000ee400080011ff */
[----:B---3--:R-:W-:Y:S01]  /*7cc0*/  @P6 SEL R63, RZ, 0x1, !P0 ;  /* 0x00000001ff3f6807 */ /* 0x008fe20004000000 */
[----:B--2---:R-:W-:Y:S06]  /*7cd0*/  @!P6 BRA `(.L_x_131) ;  /* 0x00000000003ce947 */ /* 0x004fec0003800000 */
[----:B------:R-:W-:Y:S01]  /*7ce0*/  ISETP.NE.AND P1, PT, R64, RZ, PT ;  /* 0x000000ff4000720c */ /* 0x000fe20003f25270 */
[----:B------:R-:W-:Y:S01]  /*7cf0*/  BSSY B0, `(.L_x_132) ;  /* 0x0000009000007945 */ /* 0x000fe20003800000 */
[----:B------:R-:W-:Y:S11]  /*7d00*/  ISETP.NE.AND P0, PT, R63, RZ, PT ;  /* 0x000000ff3f00720c */ /* 0x000ff60003f05270 */
[----:B------:R-:W-:Y:S05]  /*7d10*/  @P1 IMAD R3, R26, 0x1000, R56 ;  /* 0x000010001a031824 */ /* 0x000fea00078e0238 */
[----:B------:R-:W-:Y:S05]  /*7d20*/  @P1 IADD3 R0, PT, PT, R3, UR43, RZ ;  /* 0x0000002b03001c10 */ /* 0x000fea000fffe0ff */
[----:B------:R-:W-:Y:S01]  /*7d30*/  @P1 IMAD.IADD R0, R65, 0x1, R0 ;  /* 0x0000000141001824 */ /* 0x000fe200078e0200 */
[----:B------:R-:W-:Y:S06]  /*7d40*/  @P0 BRA `(.L_x_133) ;  /* 0x00000000000c0947 */ /* 0x000fec0003800000 */
[----:B------:R-:W-:Y:S04]  /*7d50*/  SHF.L.U32 R4, R59, 0x1f, RZ ;  /* 0x0000001f3b047819 */ /* 0x000fe800000006ff */
[----:B------:R-:W2:Y:S02]  /*7d60*/  SYNCS.PHASECHK.TRANS64.TRYWAIT P0, [R2+URZ+0x70], R4 ;  /* 0x00007004020075a7 */ /* 0x000ea400080011ff */
[----:B--2---:R-:W-:Y:S05]  /*7d70*/  @!P0 BRA `(.L_x_134) ;  /* 0x0000002000488947 */ /* 0x004fea0003800000 */
.L_x_133:
[----:B------:R-:W-:Y:S05]  /*7d80*/  BSYNC B0 ;  /* 0x0000000000007941 */ /* 0x000fea0003800000 */
.L_x_132:
[----:B------:R-:W-:Y:S02]  /*7d90*/  ISETP.NE.AND P0, PT, R64, RZ, PT ;  /* 0x000000ff4000720c */ /* 0x000fe40003f05270 */
[----:B------:R-:W-:Y:S11]  /*7da0*/  IADD3 R26, PT, PT, R26, 0x1, RZ ;  /* 0x000000011a1a7810 */ /* 0x000ff60007ffe0ff */
[----:B------:R3:W4:Y:S04]  /*7db0*/  @P0 LDS.128 R28, [R3+UR43+0x200] ;  /* 0x0002002b031c0984 */ /* 0x0007280008000c00 */
[----:B------:R3:W1:Y:S02]  /*7dc0*/  @P0 LDS.128 R36, [R0+0x200] ;  /* 0x0002000000240984 */ /* 0x0006640000000c00 */
.L_x_131:
[----:B------:R-:W-:Y:S05]  /*7dd0*/  BSYNC B1 ;  /* 0x0000000000017941 */ /* 0x000fea0003800000 */
.L_x_130:
[----:B---3--:R-:W-:Y:S05]  /*7de0*/  VIADD R0, R25, 0x20 ;  /* 0x0000002019007836 */ /* 0x008fea0000000000 */
[----:B------:R-:W-:Y:S04]  /*7df0*/  SHF.R.U32.HI R0, RZ, 0x15, R0 ;  /* 0x00000015ff007819 */ /* 0x000fe80000011600 */
[----:B------:R-:W-:Y:S11]  /*7e00*/  LOP3.LUT P0, RZ, R0, 0x3, R47, 0x48, !PT ;  /* 0x0000000300ff7812 */ /* 0x000ff6000780482f */
[----:B------:R-:W-:Y:S02]  /*7e10*/  @!UPT UIADD3 URZ, UPT, UPT, URZ, URZ, URZ ;  /* 0x000000fffffff290 */ /* 0x000fe4000fffe0ff */
[----:B------:R-:W-:Y:S05]  /*7e20*/  @!P0 BRA `(.L_x_135) ;  /* 0x0000000000408947 */ /* 0x000fea0003800000 */
[----:B------:R-:W3:Y:S01]  /*7e30*/  LDCU.64 UR8, c[0x4][0x70] ;  /* 0x01000e00ff0877ac */ /* 0x000ee20008000a00 */
[----:B------:R-:W-:Y:S01]  /*7e40*/  MOV R3, 0x0 ;  /* 0x0000000000037802 */ /* 0x000fe20000000f00 */
[----:B------:R-:W-:Y:S02]  /*7e50*/  HFMA2 R12, -RZ, RZ, 0, 5.9604644775390625e-08 ;  /* 0x00000001ff0c7431 */ /* 0x000fe400000001ff */
[----:B-1----:R-:W-:Y:S02]  /*7e60*/  IMAD.MOV.U32 R8, RZ, RZ, 0x192 ;  /* 0x00000192ff087424 */ /* 0x002fe400078e00ff */
[----:B------:R-:W-:Y:S01]  /*7e70*/  IMAD.MOV.U32 R13, RZ, RZ, RZ ;  /* 0x000000ffff0d7224 */ /* 0x000fe200078e00ff */
[----:B------:R-:W1:Y:S01]  /*7e80*/  LDCU.64 UR6, c[0x4][0x78] ;  /* 0x01000f00ff0677ac */ /* 0x000e620008000a00 */
[----:B--2---:R-:W2:Y:S01]  /*7e90*/  LDC.64 R2, c[0x4][R3] ;  /* 0x0100000003027b82 */ /* 0x004ea20000000a00 */
[----:B------:R-:W5:Y:S01]  /*7ea0*/  LDCU.64 UR4, c[0x4][0x10] ;  /* 0x01000200ff0477ac */ /* 0x000f620008000a00 */
[----:B---3--:R-:W-:Y:S01]  /*7eb0*/  MOV R5, UR9 ;  /* 0x0000000900057c02 */ /* 0x008fe20008000f00 */
[----:B------:R-:W-:Y:S01]  /*7ec0*/  IMAD.U32 R4, RZ, RZ, UR8 ;  /* 0x00000008ff047e24 */ /* 0x000fe2000f8e00ff */
[----:B-1----:R-:W-:Y:S01]  /*7ed0*/  MOV R7, UR7 ;  /* 0x0000000700077c02 */ /* 0x002fe20008000f00 */
[----:B------:R-:W-:Y:S01]  /*7ee0*/  IMAD.U32 R6, RZ, RZ, UR6 ;  /* 0x00000006ff067e24 */ /* 0x000fe2000f8e00ff */
[----:B-----5:R-:W-:Y:S01]  /*7ef0*/  MOV R11, UR5 ;  /* 0x00000005000b7c02 */ /* 0x020fe20008000f00 */
[----:B------:R-:W-:Y:S02]  /*7f00*/  IMAD.U32 R10, RZ, RZ, UR4 ;  /* 0x00000004ff0a7e24 */ /* 0x000fe4000f8e00ff */
[----:B------:R-:W-:Y:S07]  /*7f10*/  LEPC R20, `(.L_x_135) ;  /* 0x000000001014794e */ /* 0x000fee0000000000 */
[----:B--2-4-:R-:W-:Y:S05]  /*7f20*/  CALL.ABS.NOINC R2 ;  /* 0x0000000002007343 */ /* 0x014fea0003c00000 */
.L_x_135:
[----:B------:R-:W-:Y:S01]  /*7f30*/  ISETP.NE.AND P6, PT, R61, RZ, PT ;  /* 0x000000ff3d00720c */ /* 0x000fe20003fc5270 */
[----:B------:R-:W-:Y:S05]  /*7f40*/  WARPSYNC.ALL ;  /* 0x0000000000007948 */ /* 0x000fea0003800000 */
[----:B------:R-:W-:Y:S01]  /*7f50*/  R2UR UR4, R25 ;  /* 0x00000000190472ca */ /* 0x000fe200000e0000 */
[----:B----4-:R-:W-:Y:S01]  /*7f60*/  HADD2.F32 R3, -RZ, R28.H0_H0 ;  /* 0x2000001cff037230 */ /* 0x010fe20000004100 */
[----:B------:R-:W-:Y:S01]  /*7f70*/  ISETP.NE.AND P0, PT, R60, RZ, PT ;  /* 0x000000ff3c00720c */ /* 0x000fe20003f05270 */
[----:B------:R-:W-:Y:S01]  /*7f80*/  HADD2.F32 R20, -RZ, R30.H0_H0 ;  /* 0x2000001eff147230 */ /* 0x000fe20000004100 */
[----:B------:R-:W-:Y:S09]  /*7f90*/  BSSY.RECONVERGENT B0, `(.L_x_136) ;  /* 0x0000058000007945 */ /* 0x000ff20003800200 */
[----:B-12---:R-:W1:Y:S02]  /*7fa0*/  LDTM.x16 R4, tmem[UR4+0x20] ;  /* 0x00002004000479ee */ /* 0x006e640008240000 */
        /* <DEDUP_REMOVED lines=59> */
[----:B------:R-:W-:Y:S02]  /*8360*/  LEA R3, R26, UR43, 0x3 ;  /* 0x0000002b1a037c11 */ /* 0x000fe4000f8e18ff */
        /* <DEDUP_REMOVED lines=8> */
[----:B------:R-:W-:Y:S01]  /*83f0*/  @P6 SHF.L.U32 R2, R59, 0x1f, RZ ;  /* 0x0000001f3b026819 */ /* 0x000fe200000006ff */
        /* <DEDUP_REMOVED lines=17> */
.L_x_137:
[----:B------:R-:W-:Y:S05]  /*8510*/  BSYNC.RECONVERGENT B0 ;  /* 0x0000000000007941 */ /* 0x000fea0003800200 */
.L_x_136:
        /* <DEDUP_REMOVED lines=19> */
.L_x_141:
[----:B------:R-:W-:Y:S05]  /*8650*/  BSYNC B0 ;  /* 0x0000000000007941 */ /* 0x000fea0003800000 */
.L_x_140:
[----:B------:R-:W-:Y:S11]  /*8660*/  ISETP.NE.AND P0, PT, R64, RZ, PT ;  /* 0x000000ff4000720c */ /* 0x000ff60003f05270 */
[----:B------:R-:W-:Y:S02]  /*8670*/  @!UPT UIADD3 URZ, UPT, UPT, URZ, URZ, URZ ;  /* 0x000000fffffff290 */ /* 0x000fe4000fffe0ff */
[----:B------:R3:W4:Y:S04]  /*8680*/  @P0 LDS.128 R28, [R26+UR43+0x200] ;  /* 0x0002002b1a1c0984 */ /* 0x0007280008000c00 */
[----:B------:R3:W1:Y:S02]  /*8690*/  @P0 LDS.128 R36, [R65+0x200] ;  /* 0x0002000041240984 */ /* 0x0006640000000c00 */
.L_x_139:
[----:B------:R-:W-:Y:S05]  /*86a0*/  BSYNC B1 ;  /* 0x0000000000017941 */ /* 0x000fea0003800000 */
.L_x_138:
[----:B--2---:R-:W-:Y:S05]  /*86b0*/  VIADD R0, R25, 0x30 ;  /* 0x0000003019007836 */ /* 0x004fea0000000000 */
[----:B------:R-:W-:Y:S04]  /*86c0*/  SHF.R.U32.HI R0, RZ, 0x15, R0 ;  /* 0x00000015ff007819 */ /* 0x000fe80000011600 */
[----:B------:R-:W-:Y:S11]  /*86d0*/  LOP3.LUT P0, RZ, R0, 0x3, R47, 0x48, !PT ;  /* 0x0000000300ff7812 */ /* 0x000ff6000780482f */
[----:B------:R-:W-:Y:S02]  /*86e0*/  @!UPT UIADD3 URZ, UPT, UPT, URZ, URZ, URZ ;  /* 0x000000fffffff290 */ /* 0x000fe4000fffe0ff */
[----:B------:R-:W-:Y:S05]  /*86f0*/  @!P0 BRA `(.L_x_143) ;  /* 0x0000000000408947 */ /* 0x000fea0003800000 */
[----:B------:R-:W2:Y:S01]  /*8700*/  LDCU.64 UR8, c[0x4][0x70] ;  /* 0x01000e00ff0877ac */ /* 0x000ea20008000a00 */
[----:B------:R-:W-:Y:S01]  /*8710*/  MOV R3, 0x0 ;  /* 0x0000000000037802 */ /* 0x000fe20000000f00 */
        /* <DEDUP_REMOVED lines=14> */
.L_x_143:
[----:B------:R-:W-:Y:S01]  /*8800*/  ISETP.NE.AND P0, PT, R60, RZ, PT ;  /* 0x000000ff3c00720c */ /* 0x000fe20003f05270 */
[----:B------:R-:W-:Y:S05]  /*8810*/  WARPSYNC.ALL ;  /* 0x0000000000007948 */ /* 0x000fea0003800000 */
[----:B------:R-:W-:Y:S01]  /*8820*/  R2UR UR4, R25 ;  /* 0x00000000190472ca */ /* 0x000fe200000e0000 */
[--C-:B----4-:R-:W-:Y:S01]  /*8830*/  HADD2.F32 R20, -RZ, R28.reuse.H0_H0 ;  /* 0x2000001cff147230 */ /* 0x110fe20000004100 */
[----:B------:R-:W-:Y:S01]  /*8840*/  IADD3 R53, PT, PT, R53, 0x100, RZ ;  /* 0x0000010035357810 */ /* 0x000fe20007ffe0ff */
[----:B------:R-:W-:Y:S01]  /*8850*/  HADD2.F32 R21, -RZ, R28.H1_H1 ;  /* 0x3000001cff157230 */ /* 0x000fe20000004100 */
[----:B------:R-:W-:Y:S01]  /*8860*/  BSSY.RECONVERGENT B0, `(.L_x_144) ;  /* 0x0000054000007945 */ /* 0x000fe20003800200 */
[--C-:B------:R-:W-:Y:S01]  /*8870*/  HADD2.F32 R25, -RZ, R29.reuse.H0_H0 ;  /* 0x2000001dff197230 */ /* 0x100fe20000004100 */
[----:B------:R-:W-:Y:S01]  /*8880*/  LOP3.LUT R53, R53, 0xfefffff8, RZ, 0xc0, !PT ;  /* 0xfefffff835357812 */ /* 0x000fe200078ec0ff */
[----:B---3--:R-:W-:Y:S02]  /*8890*/  HADD2.F32 R26, -RZ, R29.H1_H1 ;  /* 0x3000001dff1a7230 */ /* 0x008fe40000004100 */
[--C-:B------:R-:W-:Y:S02]  /*88a0*/  HADD2.F32 R28, -RZ, R30.reuse.H0_H0 ;  /* 0x2000001eff1c7230 */ /* 0x100fe40000004100 */
[----:B------:R-:W-:Y:S02]  /*88b0*/  HADD2.F32 R29, -RZ, R30.H1_H1 ;  /* 0x3000001eff1d7230 */ /* 0x000fe40000004100 */
[----:B-1----:R-:W1:Y:S01]  /*88c0*/  LDTM.x16 R4, tmem[UR4+0x30] ;  /* 0x00003004000479ee */ /* 0x002e620008240000 */
[----:B------:R-:W-:Y:S01]  /*88d0*/  NOP ;  /* 0x0000000000007918 */ /* 0x000fe20000000000 */
[----:B-1----:R1:W-:Y:S01]  /*88e0*/  SYNCS.ARRIVE.TRANS64.RED.A1T0 RZ, [R53+URZ], RZ ;  /* 0x000000ff35ff79a7 */ /* 0x0023e200081004ff */
[--C-:B------:R-:W-:Y:S02]  /*88f0*/  HADD2.F32 R30, -RZ, R31.reuse.H0_H0 ;  /* 0x2000001fff1e7230 */ /* 0x100fe40000004100 */
[----:B------:R-:W-:Y:S02]  /*8900*/  HADD2.F32 R31, -RZ, R31.H1_H1 ;  /* 0x3000001fff1f7230 */ /* 0x000fe40000004100 */
        /* <DEDUP_REMOVED lines=8> */
[C---:B------:R-:W-:Y:S01]  /*8990*/  FMUL R4, R24.reuse, R4 ;  /* 0x0000000418047220 */ /* 0x040fe20000400000 */
[C---:B------:R-:W-:Y:S01]  /*89a0*/  FMUL R5, R24.reuse, R5 ;  /* 0x0000000518057220 */ /* 0x040fe20000400000 */
[C---:B------:R-:W-:Y:S01]  /*89b0*/  FMUL R6, R24.reuse, R6 ;  /* 0x0000000618067220 */ /* 0x040fe20000400000 */
[C---:B------:R-:W-:Y:S01]  /*89c0*/  FMUL R7, R24.reuse, R7 ;  /* 0x0000000718077220 */ /* 0x040fe20000400000 */
[C---:B------:R-:W-:Y:S01]  /*89d0*/  FFMA R4, R27.reuse, R20, R4 ;  /* 0x000000141b047223 */ /* 0x040fe20000000004 */
        /* <DEDUP_REMOVED lines=15> */
[C---:B------:R-:W-:Y:S01]  /*8ad0*/  FMUL R12, R24.reuse, R16 ;  /* 0x00000010180c7220 */ /* 0x040fe20000400000 */
[C---:B------:R-:W-:Y:S01]  /*8ae0*/  FFMA R0, R27.reuse, R32, R0 ;  /* 0x000000201b007223 */ /* 0x040fe20000000000 */
[C---:B------:R-:W-:Y:S01]  /*8af0*/  FMUL R13, R24.reuse, R17 ;  /* 0x00000011180d7220 */ /* 0x040fe20000400000 */
[----:B------:R-:W-:Y:S01]  /*8b00*/  FFMA R2, R27, R33, R2 ;  /* 0x000000211b027223 */ /* 0x000fe20000000002 */
[----:B------:R-:W-:Y:S01]  /*8b10*/  F2FP.F16.F32.PACK_AB R4, R5, R4 ;  /* 0x000000040504723e */ /* 0x000fe200000000ff */
[C---:B------:R-:W-:Y:S01]  /*8b20*/  FMUL R14, R24.reuse, R18 ;  /* 0x00000012180e7220 */ /* 0x040fe20000400000 */
[----:B------:R-:W-:Y:S01]  /*8b30*/  FFMA R3, R27, R34, R3 ;  /* 0x000000221b037223 */ /* 0x000fe20000000003 */
[----:B------:R-:W-:Y:S01]  /*8b40*/  F2FP.F16.F32.PACK_AB R5, R7, R6 ;  /* 0x000000060705723e */ /* 0x000fe200000000ff */
[----:B------:R-:W-:Y:S01]  /*8b50*/  FFMA R15, R27, R35, R15 ;  /* 0x000000231b0f7223 */ /* 0x000fe2000000000f */
[----:B------:R-:W-:Y:S01]  /*8b60*/  FMUL R19, R24, R19 ;  /* 0x0000001318137220 */ /* 0x000fe20000400000 */
[----:B------:R-:W-:Y:S01]  /*8b70*/  F2FP.F16.F32.PACK_AB R6, R9, R8 ;  /* 0x000000080906723e */ /* 0x000fe200000000ff */
[----:B------:R-:W-:Y:S01]  /*8b80*/  FFMA R12, R27, R36, R12 ;  /* 0x000000241b0c7223 */ /* 0x000fe2000000000c */
[----:B------:R-:W-:Y:S01]  /*8b90*/  F2FP.F16.F32.PACK_AB R7, R11, R10 ;  /* 0x0000000a0b07723e */ /* 0x000fe200000000ff */
[C---:B------:R-:W-:Y:S01]  /*8ba0*/  FFMA R13, R27.reuse, R37, R13 ;  /* 0x000000251b0d7223 */ /* 0x040fe2000000000d */
[C---:B------:R-:W-:Y:S01]  /*8bb0*/  FFMA R14, R27.reuse, R38, R14 ;  /* 0x000000261b0e7223 */ /* 0x040fe2000000000e */
[----:B------:R-:W-:Y:S01]  /*8bc0*/  FFMA R19, R27, R39, R19 ;  /* 0x000000271b137223 */ /* 0x000fe20000000013 */
[----:B------:R-:W-:Y:S01]  /*8bd0*/  F2FP.F16.F32.PACK_AB R16, R2, R0 ;  /* 0x000000000210723e */ /* 0x000fe200000000ff */
[----:B------:R1:W-:Y:S01]  /*8be0*/  STS.128 [R56+UR43+0x3200], R4 ;  /* 0x0032000438007988 */ /* 0x0003e20008000c2b */
        /* <DEDUP_REMOVED lines=27> */
.L_x_145:
[----:B------:R-:W-:Y:S05]  /*8da0*/  BSYNC.RECONVERGENT B0 ;  /* 0x0000000000007941 */ /* 0x000fea0003800200 */
.L_x_144:
[----:B------:R-:W-:Y:S01]  /*8db0*/  BAR.SYNC.DEFER_BLOCKING 0x1, 0x80 ;  /* 0x0042000000007b1d */ /* 0x000fe20000010000 */
[----:B------:R-:W-:Y:S01]  /*8dc0*/  UISETP.NE.AND UP0, UPT, UR52, -0x4, UPT ;  /* 0xfffffffc3400788c */ /* 0x000fe2000bf05270 */
[----:B------:R-:W-:Y:S08]  /*8dd0*/  IADD3 R22, PT, PT, R22, 0x1, RZ ;  /* 0x0000000116167810 */ /* 0x000ff00007ffe0ff */
[----:B------:R-:W-:Y:S05]  /*8de0*/  BRA.U !UP0, `(.L_x_146) ;  /* 0x0000000108287547 */ /* 0x000fea000b800000 */
[----:B------:R-:W-:Y:S01]  /*8df0*/  ISETP.NE.AND P0, PT, R61, RZ, PT ;  /* 0x000000ff3d00720c */ /* 0x000fe20003f05270 */
[----:B------:R-:W-:Y:S01]  /*8e00*/  IMAD.U32 R2, RZ, RZ, UR46 ;  /* 0x0000002eff027e24 */ /* 0x000fe2000f8e00ff */
[----:B------:R-:W-:Y:S01]  /*8e10*/  UIADD3 UR4, UPT, UPT, UR46, 0x1, URZ ;  /* 0x000000012e047890 */ /* 0x000fe2000fffe0ff */
[----:B------:R-:W-:Y:S03]  /*8e20*/  IMAD.U32 R0, RZ, RZ, UR47 ;  /* 0x0000002fff007e24 */ /* 0x000fe6000f8e00ff */
[----:B------:R-:W-:Y:S04]  /*8e30*/  UISETP.NE.AND UP0, UPT, UR4, 0x4, UPT ;  /* 0x000000040400788c */ /* 0x000fe8000bf05270 */
[----:B------:R-:W-:Y:S03]  /*8e40*/  USEL UR46, UR4, URZ, UP0 ;  /* 0x000000ff042e7287 */ /* 0x000fe60008000000 */
[----:B------:R-:W-:Y:S05]  /*8e50*/  @P0 LEA R2, R2, UR43, 0x3 ;  /* 0x0000002b02020c11 */ /* 0x000fea000f8e18ff */
[----:B------:R-:W-:Y:S05]  /*8e60*/  @P0 VIADD R2, R2, 0x90 ;  /* 0x0000009002020836 */ /* 0x000fea0000000000 */
[----:B------:R-:W-:Y:S04]  /*8e70*/  @P0 PRMT R0, R0, 0x654, R2 ;  /* 0x0000065400000816 */ /* 0x000fe80000000002 */
[----:B------:R2:W-:Y:S03]  /*8e80*/  @P0 SYNCS.ARRIVE.TRANS64.RED.A1T0 RZ, [R0+URZ], RZ ;  /* 0x000000ff00ff09a7 */ /* 0x0005e600081004ff */
.L_x_146:
[----:B------:R-:W-:Y:S01]  /*8e90*/  R2UR UR4, R50 ;  /* 0x00000000320472ca */ /* 0x000fe200000e0000 */
[----:B------:R-:W-:Y:S01]  /*8ea0*/  UISETP.NE.AND UP0, UPT, UR62, URZ, UPT ;  /* 0x000000ff3e00728c */ /* 0x000fe2000bf05270 */
[----:B------:R-:W-:Y:S01]  /*8eb0*/  ISETP.NE.AND P0, PT, R55, 0x2, PT ;  /* 0x000000023700780c */ /* 0x000fe20003f05270 */
[----:B------:R-:W-:Y:S01]  /*8ec0*/  UIADD3 UR31, UPT, UPT, UR38, UR63, URZ ;  /* 0x0000003f261f7290 */ /* 0x000fe2000fffe0ff */
[----:B------:R-:W-:Y:S01]  /*8ed0*/  ISETP.NE.AND P1, PT, R22, 0x4, PT ;  /* 0x000000041600780c */ /* 0x000fe20003f25270 */
[----:B------:R-:W-:Y:S01]  /*8ee0*/  UIADD3 UR52, UPT, UPT, UR52, 0x4, URZ ;  /* 0x0000000434347890 */ /* 0x000fe2000fffe0ff */
[----:B------:R-:W-:Y:S01]  /*8ef0*/  SEL R2, RZ, 0x1, P0 ;  /* 0x00000001ff027807 */ /* 0x000fe20000000000 */
[----:B------:R-:W-:Y:S01]  /*8f00*/  UMOV UR36, UR61 ;  /* 0x0000003d00247c82 */ /* 0x000fe20008000000 */
[----:B--2---:R-:W-:Y:S02]  /*8f10*/  SEL R0, RZ, 0x1, P1 ;  /* 0x00000001ff007807 */ /* 0x004fe40000800000 */
[----:B------:R-:W-:Y:S02]  /*8f20*/  LOP3.LUT R57, R57, R2, RZ, 0x3c, !PT ;  /* 0x0000000239397212 */ /* 0x000fe400078e3cff */
[----:B------:R-:W-:Y:S01]  /*8f30*/  LOP3.LUT R58, R58, R0, RZ, 0x3c, !PT ;  /* 0x000000003a3a7212 */ /* 0x000fe200078e3cff */
[----:B------:R-:W-:Y:S01]  /*8f40*/  UIADD3 UR30, UPT, UPT, UR37, UR4, URZ ;  /* 0x00000004251e7290 */ /* 0x000fe2000fffe0ff */
[----:B------:R-:W-:Y:S02]  /*8f50*/  SEL R55, R55, RZ, P0 ;  /* 0x000000ff37377207 */ /* 0x000fe40000000000 */
[----:B------:R-:W-:Y:S01]  /*8f60*/  SEL R22, R22, RZ, P1 ;  /* 0x000000ff16167207 */ /* 0x000fe20000800000 */
[----:B------:R-:W-:Y:S08]  /*8f70*/  BRA.U UP0, `(.L_x_147) ;  /* 0xffffffcd005c7547 */ /* 0x000ff0000b83ffff */
[----:B------:R-:W-:-:S13]  /*8f80*/  R2UR UR4, R51 ;  /* 0x00000000330472ca */ /* 0x000fda00000e0000 */
[----:B------:R-:W-:-:S09]  /*8f90*/  UISETP.NE.AND UP0, UPT, UR4, URZ, UPT ;  /* 0x000000ff0400728c */ /* 0x000fd2000bf05270 */
[----:B------:R-:W-:Y:S05]  /*8fa0*/  BRA.U !UP0, `(.L_x_148) ;  /* 0x0000000108487547 */ /* 0x000fea000b800000 */
[----:B------:R-:W2:Y:S02]  /*8fb0*/  LDCU.64 UR4, c[0x0][0x890] ;  /* 0x00011200ff0477ac */ /* 0x000ea40008000a00 */
[----:B--2---:R-:W-:-:S04]  /*8fc0*/  UISETP.NE.U32.AND UP0, UPT, UR4, URZ, UPT ;  /* 0x000000ff0400728c */ /* 0x004fc8000bf05070 */
[----:B------:R-:W-:-:S09]  /*8fd0*/  UISETP.NE.AND.EX UP0, UPT, UR5, URZ, UPT, UP0 ;  /* 0x000000ff0500728c */ /* 0x000fd2000bf05300 */
[----:B------:R-:W-:Y:S05]  /*8fe0*/  BRA.U UP0, `(.L_x_149) ;  /* 0x00000001000c7547 */ /* 0x000fea000b800000 */
[----:B------:R-:W-:-:S13]  /*8ff0*/  FSETP.NEU.AND P0, PT, R27, RZ, PT ;  /* 0x000000ff1b00720b */ /* 0x000fda0003f0d000 */
[----:B------:R-:W-:Y:S05]  /*9000*/  @!P0 EXIT ;  /* 0x000000000000894d */ /* 0x000fea0003800000 */
[----:B------:R-:W-:Y:S05]  /*9010*/  BRA `(.L_x_148) ;  /* 0x00000000002c7947 */ /* 0x000fea0003800000 */
.L_x_149:
[----:B------:R-:W-:Y:S01]  /*9020*/  ISETP.NE.AND P0, PT, R54, RZ, PT ;  /* 0x000000ff3600720c */ /* 0x000fe20003f05270 */
[----:B------:R-:W-:-:S12]  /*9030*/  BSSY.RECONVERGENT B0, `(.L_x_148) ;  /* 0x0000009000007945 */ /* 0x000fd80003800200 */
[----:B------:R-:W-:Y:S05]  /*9040*/  @P0 BRA `(.L_x_150) ;  /* 0x0000000000140947 */ /* 0x000fea0003800000 */
[----:B------:R-:W2:Y:S02]  /*9050*/  LDCU.64 UR4, c[0x0][0x888] ;  /* 0x00011100ff0477ac */ /* 0x000ea40008000a00 */
[----:B--2---:R-:W-:-:S04]  /*9060*/  ISETP.NE.U32.AND P0, PT, RZ, UR4, PT ;  /* 0x00000004ff007c0c */ /* 0x004fc8000bf05070 */
[----:B------:R-:W-:-:S13]  /*9070*/  ISETP.NE.AND.EX P0, PT, RZ, UR5, PT, P0 ;  /* 0x00000005ff007c0c */ /* 0x000fda000bf05300 */
[----:B------:R-:W-:Y:S05]  /*9080*/  @!P0 EXIT ;  /* 0x000000000000894d */ /* 0x000fea0003800000 */
[----:B------:R-:W-:Y:S05]  /*9090*/  BRA `(.L_x_151) ;  /* 0x0000000000087947 */ /* 0x000fea0003800000 */
.L_x_150:
[----:B------:R-:W-:-:S13]  /*90a0*/  FSETP.NEU.AND P0, PT, R27, RZ, PT ;  /* 0x000000ff1b00720b */ /* 0x000fda0003f0d000 */
[----:B------:R-:W-:Y:S05]  /*90b0*/  @!P0 EXIT ;  /* 0x000000000000894d */ /* 0x000fea0003800000 */
.L_x_151:
[----:B------:R-:W-:Y:S05]  /*90c0*/  BSYNC.RECONVERGENT B0 ;  /* 0x0000000000007941 */ /* 0x000fea0003800200 */
.L_x_148:
[----:B------:R-:W-:Y:S01]  /*90d0*/  ULEA UR4, UR46, UR43, 0x3 ;  /* 0x0000002b2e047291 */ /* 0x000fe2000f8e18ff */
[----:B------:R-:W-:-:S04]  /*90e0*/  DEPBAR.LE SB0, 0x0 ;  /* 0x000080000000791a */ /* 0x000fc80000000000 */
[----:B------:R-:W-:-:S04]  /*90f0*/  UIADD3 UR4, UPT, UPT, UR4, 0x90, URZ ;  /* 0x0000009004047890 */ /* 0x000fc8000fffe0ff */
[----:B------:R-:W-:-:S09]  /*9100*/  UPRMT UR4, UR47, 0x654, UR4 ;  /* 0x000006542f047896 */ /* 0x000fd20008000004 */
[----:B------:R-:W-:Y:S01]  /*9110*/  SYNCS.ARRIVE.TRANS64.RED.A1T0 RZ, [UR4], RZ ;  /* 0x000000ffffff79a7 */ /* 0x000fe20008100404 */
[----:B------:R-:W-:Y:S05]  /*9120*/  EXIT ;  /* 0x000000000000794d */ /* 0x000fea0003800000 */
.L_x_24:
[----:B--2---:R2:W3:Y:S02]  /*9130*/  SYNCS.PHASECHK.TRANS64.TRYWAIT P0, [R0+URZ+0x130], R2 ;  /* 0x00013002000075a7 */ /* 0x0044e400080011ff */
[----:B---3--:R-:W-:Y:S05]  /*9140*/  @!P0 NANOSLEEP.SYNCS 0x989680 ;  /* 0x009896800000895d */ /* 0x008fea0003900000 */
[----:B------:R-:W3:Y:S02]  /*9150*/  @!P0 SYNCS.PHASECHK.TRANS64 P0, [R0+URZ+0x130], R2 ;  /* 0x00013002000085a7 */ /* 0x000ee400080010ff */
[----:B---3--:R-:W-:Y:S05]  /*9160*/  @!P0 BRA `(.L_x_24) ;  /* 0xfffffffc00f08947 */ /* 0x008fea000383ffff */
[----:B------:R-:W-:Y:S05]  /*9170*/  BRA `(.L_x_152) ;  /* 0xffffff88005c7947 */ /* 0x000fea000383ffff */
.L_x_27:
[----:B-1----:R-:W-:-:S07]  /*9180*/  MOV R0, UR33 ;  /* 0x0000002100007c02 */ /* 0x002fce0008000f00 */
.L_x_153:
[----:B-1----:R1:W2:Y:S02]  /*9190*/  SYNCS.PHASECHK.TRANS64.TRYWAIT P0, [R0+URZ+0x38], R3 ;  /* 0x00003803000075a7 */ /* 0x0022a400080011ff */
[----:B--2---:R-:W-:Y:S05]  /*91a0*/  @!P0 NANOSLEEP.SYNCS 0x989680 ;  /* 0x009896800000895d */ /* 0x004fea0003900000 */
[----:B------:R-:W2:Y:S02]  /*91b0*/  @!P0 SYNCS.PHASECHK.TRANS64 P0, [R0+URZ+0x38], R3 ;  /* 0x00003803000085a7 */ /* 0x000ea400080010ff */
[----:B--2---:R-:W-:Y:S05]  /*91c0*/  @!P0 BRA `(.L_x_153) ;  /* 0xfffffffc00f08947 */ /* 0x004fea000383ffff */
[----:B------:R-:W-:Y:S05]  /*91d0*/  BRA `(.L_x_26) ;  /* 0xffffff8800b07947 */ /* 0x000fea000383ffff */
.L_x_34:
[----:B-1----:R-:W-:-:S07]  /*91e0*/  MOV R0, UR17 ;  /* 0x0000001100007c02 */ /* 0x002fce0008000f00 */
.L_x_154:
[----:B-1----:R1:W2:Y:S02]  /*91f0*/  SYNCS.PHASECHK.TRANS64.TRYWAIT P0, [R0+URZ+0x38], R3 ;  /* 0x00003803000075a7 */ /* 0x0022a400080011ff */
[----:B--2---:R-:W-:Y:S05]  /*9200*/  @!P0 NANOSLEEP.SYNCS 0x989680 ;  /* 0x009896800000895d */ /* 0x004fea0003900000 */
[----:B------:R-:W2:Y:S02]  /*9210*/  @!P0 SYNCS.PHASECHK.TRANS64 P0, [R0+URZ+0x38], R3 ;  /* 0x00003803000085a7 */ /* 0x000ea400080010ff */
[----:B--2---:R-:W-:Y:S05]  /*9220*/  @!P0 BRA `(.L_x_154) ;  /* 0xfffffffc00f08947 */ /* 0x004fea000383ffff */
[----:B------:R-:W-:Y:S05]  /*9230*/  BRA `(.L_x_33) ;  /* 0xffffff8c00747947 */ /* 0x000fea000383ffff */
.L_x_39:
[----:B-1----:R1:W2:Y:S02]  /*9240*/  SYNCS.PHASECHK.TRANS64.TRYWAIT P0, [R3+URZ+0xc0], R0 ;  /* 0x0000c000030075a7 */ /* 0x0022a400080011ff */
[----:B--2---:R-:W-:Y:S05]  /*9250*/  @!P0 NANOSLEEP.SYNCS 0x989680 ;  /* 0x009896800000895d */ /* 0x004fea0003900000 */
[----:B------:R-:W2:Y:S02]  /*9260*/  @!P0 SYNCS.PHASECHK.TRANS64 P0, [R3+URZ+0xc0], R0 ;  /* 0x0000c000030085a7 */ /* 0x000ea400080010ff */
[----:B--2---:R-:W-:Y:S05]  /*9270*/  @!P0 BRA `(.L_x_39) ;  /* 0xfffffffc00f08947 */ /* 0x004fea000383ffff */
[----:B------:R-:W-:Y:S05]  /*9280*/  BRA `(.L_x_155) ;  /* 0xffffff9000207947 */ /* 0x000fea000383ffff */
.L_x_43:
[----:B------:R-:W-:-:S07]  /*9290*/  MOV R0, UR4 ;  /* 0x0000000400007c02 */ /* 0x000fce0008000f00 */
.L_x_156:
[----:B-1----:R1:W2:Y:S02]  /*92a0*/  SYNCS.PHASECHK.TRANS64.TRYWAIT P0, [R0+URZ], R2 ;  /* 0x00000002000075a7 */ /* 0x0022a400080011ff */
[----:B--2---:R-:W-:Y:S05]  /*92b0*/  @!P0 NANOSLEEP.SYNCS 0x989680 ;  /* 0x009896800000895d */ /* 0x004fea0003900000 */
[----:B------:R-:W2:Y:S02]  /*92c0*/  @!P0 SYNCS.PHASECHK.TRANS64 P0, [R0+URZ], R2 ;  /* 0x00000002000085a7 */ /* 0x000ea400080010ff */
[----:B--2---:R-:W-:Y:S05]  /*92d0*/  @!P0 BRA `(.L_x_156) ;  /* 0xfffffffc00f08947 */ /* 0x004fea000383ffff */
[----:B------:R-:W-:Y:S05]  /*92e0*/  BRA `(.L_x_157) ;  /* 0xffffff9400c87947 */ /* 0x000fea000383ffff */
.L_x_44:
[----:B------:R-:W-:-:S07]  /*92f0*/  MOV R0, UR5 ;  /* 0x0000000500007c02 */ /* 0x000fce0008000f00 */
.L_x_158:
[----:B-1----:R1:W2:Y:S02]  /*9300*/  SYNCS.PHASECHK.TRANS64.TRYWAIT P0, [R0+URZ], R3 ;  /* 0x00000003000075a7 */ /* 0x0022a400080011ff */
[----:B--2---:R-:W-:Y:S05]  /*9310*/  @!P0 NANOSLEEP.SYNCS 0x989680 ;  /* 0x009896800000895d */ /* 0x004fea0003900000 */
[----:B------:R-:W2:Y:S02]  /*9320*/  @!P0 SYNCS.PHASECHK.TRANS64 P0, [R0+URZ], R3 ;  /* 0x00000003000085a7 */ /* 0x000ea400080010ff */
[----:B--2---:R-:W-:Y:S05]  /*9330*/  @!P0 BRA `(.L_x_158) ;  /* 0xfffffffc00f08947 */ /* 0x004fea000383ffff */
[----:B------:R-:W-:Y:S05]  /*9340*/  BRA `(.L_x_159) ;  /* 0xffffff9400d47947 */ /* 0x000fea000383ffff */
.L_x_45:
[----:B------:R-:W-:-:S07]  /*9350*/  MOV R0, UR5 ;  /* 0x0000000500007c02 */ /* 0x000fce0008000f00 */
.L_x_160:
[----:B-1----:R1:W2:Y:S02]  /*9360*/  SYNCS.PHASECHK.TRANS64.TRYWAIT P0, [R0+URZ], R3 ;  /* 0x00000003000075a7 */ /* 0x0022a400080011ff */
[----:B--2---:R-:W-:Y:S05]  /*9370*/  @!P0 NANOSLEEP.SYNCS 0x989680 ;  /* 0x009896800000895d */ /* 0x004fea0003900000 */
[----:B------:R-:W2:Y:S02]  /*9380*/  @!P0 SYNCS.PHASECHK.TRANS64 P0, [R0+URZ], R3 ;  /* 0x00000003000085a7 */ /* 0x000ea400080010ff */
[----:B--2---:R-:W-:Y:S05]  /*9390*/  @!P0 BRA `(.L_x_160) ;  /* 0xfffffffc00f08947 */ /* 0x004fea000383ffff */
[----:B------:R-:W-:Y:S05]  /*93a0*/  BRA `(.L_x_161) ;  /* 0xffffff9400e07947 */ /* 0x000fea000383ffff */
.L_x_46:
[----:B------:R-:W-:-:S07]  /*93b0*/  MOV R0, UR5 ;  /* 0x0000000500007c02 */ /* 0x000fce0008000f00 */
.L_x_162:
[----:B-1----:R1:W2:Y:S02]  /*93c0*/  SYNCS.PHASECHK.TRANS64.TRYWAIT P0, [R0+URZ], R3 ;  /* 0x00000003000075a7 */ /* 0x0022a400080011ff */
[----:B--2---:R-:W-:Y:S05]  /*93d0*/  @!P0 NANOSLEEP.SYNCS 0x989680 ;  /* 0x009896800000895d */ /* 0x004fea0003900000 */
[----:B------:R-:W2:Y:S02]  /*93e0*/  @!P0 SYNCS.PHASECHK.TRANS64 P0, [R0+URZ], R3 ;  /* 0x00000003000085a7 */ /* 0x000ea400080010ff */
[----:B--2---:R-:W-:Y:S05]  /*93f0*/  @!P0 BRA `(.L_x_162) ;  /* 0xfffffffc00f08947 */ /* 0x004fea000383ffff */
[----:B------:R-:W-:Y:S05]  /*9400*/  BRA `(.L_x_163) ;  /* 0xffffff9400ec7947 */ /* 0x000fea000383ffff */
.L_x_47:
[----:B------:R-:W-:-:S07]  /*9410*/  MOV R0, UR5 ;  /* 0x0000000500007c02 */ /* 0x000fce0008000f00 */
.L_x_164:
[----:B-1----:R1:W2:Y:S02]  /*9420*/  SYNCS.PHASECHK.TRANS64.TRYWAIT P0, [R0+URZ], R3 ;  /* 0x00000003000075a7 */ /* 0x0022a400080011ff */
[----:B--2---:R-:W-:Y:S05]  /*9430*/  @!P0 NANOSLEEP.SYNCS 0x989680 ;  /* 0x009896800000895d */ /* 0x004fea0003900000 */
[----:B------:R-:W2:Y:S02]  /*9440*/  @!P0 SYNCS.PHASECHK.TRANS64 P0, [R0+URZ], R3 ;  /* 0x00000003000085a7 */ /* 0x000ea400080010ff */
[----:B--2---:R-:W-:Y:S05]  /*9450*/  @!P0 BRA `(.L_x_164) ;  /* 0xfffffffc00f08947 */ /* 0x004fea000383ffff */
[----:B------:R-:W-:Y:S05]  /*9460*/  BRA `(.L_x_165) ;  /* 0xffffff9400f87947 */ /* 0x000fea000383ffff */
.L_x_48:
[----:B------:R-:W-:-:S07]  /*9470*/  MOV R0, UR5 ;  /* 0x0000000500007c02 */ /* 0x000fce0008000f00 */
.L_x_166:
[----:B-1----:R1:W2:Y:S02]  /*9480*/  SYNCS.PHASECHK.TRANS64.TRYWAIT P0, [R0+URZ], R3 ;  /* 0x00000003000075a7 */ /* 0x0022a400080011ff */
[----:B--2---:R-:W-:Y:S05]  /*9490*/  @!P0 NANOSLEEP.SYNCS 0x989680 ;  /* 0x009896800000895d */ /* 0x004fea0003900000 */
[----:B------:R-:W2:Y:S02]  /*94a0*/  @!P0 SYNCS.PHASECHK.TRANS64 P0, [R0+URZ], R3 ;  /* 0x00000003000085a7 */ /* 0x000ea400080010ff */
[----:B--2---:R-:W-:Y:S05]  /*94b0*/  @!P0 BRA `(.L_x_166) ;  /* 0xfffffffc00f08947 */ /* 0x004fea000383ffff */
[----:B------:R-:W-:Y:S05]  /*94c0*/  BRA `(.L_x_167) ;  /* 0xffffff9800047947 */ /* 0x000fea000383ffff */
.L_x_51:
[----:B--2---:R2:W3:Y:S02]  /*94d0*/  SYNCS.PHASECHK.TRANS64.TRYWAIT P0, [R2+URZ+0x120], R4 ;  /* 0x00012004020075a7 */ /* 0x0044e400080011ff */
[----:B---3--:R-:W-:Y:S05]  /*94e0*/  @!P0 NANOSLEEP.SYNCS 0x989680 ;  /* 0x009896800000895d */ /* 0x008fea0003900000 */
[----:B------:R-:W3:Y:S02]  /*94f0*/  @!P0 SYNCS.PHASECHK.TRANS64 P0, [R2+URZ+0x120], R4 ;  /* 0x00012004020085a7 */ /* 0x000ee400080010ff */
[----:B---3--:R-:W-:Y:S05]  /*9500*/  @!P0 BRA `(.L_x_51) ;  /* 0xfffffffc00f08947 */ /* 0x008fea000383ffff */
[----:B------:R-:W-:Y:S05]  /*9510*/  BRA `(.L_x_168) ;  /* 0xffffff9800607947 */ /* 0x000fea000383ffff */
.L_x_52:
[----:B------:R-:W-:-:S07]  /*9520*/  MOV R2, UR4 ;  /* 0x0000000400027c02 */ /* 0x000fce0008000f00 */
.L_x_169:
[----:B--2---:R2:W3:Y:S02]  /*9530*/  SYNCS.PHASECHK.TRANS64.TRYWAIT P0, [R2+URZ+0xd0], R5 ;  /* 0x0000d005020075a7 */ /* 0x0044e400080011ff */
[----:B---3--:R-:W-:Y:S05]  /*9540*/  @!P0 NANOSLEEP.SYNCS 0x989680 ;  /* 0x009896800000895d */ /* 0x008fea0003900000 */
[----:B------:R-:W3:Y:S02]  /*9550*/  @!P0 SYNCS.PHASECHK.TRANS64 P0, [R2+URZ+0xd0], R5 ;  /* 0x0000d005020085a7 */ /* 0x000ee400080010ff */
[----:B---3--:R-:W-:Y:S05]  /*9560*/  @!P0 BRA `(.L_x_169) ;  /* 0xfffffffc00f08947 */ /* 0x008fea000383ffff */
[----:B------:R-:W-:Y:S05]  /*9570*/  BRA `(.L_x_170) ;  /* 0xffffff9800707947 */ /* 0x000fea000383ffff */
.L_x_53:
[----:B--2---:R2:W3:Y:S02]  /*9580*/  SYNCS.PHASECHK.TRANS64.TRYWAIT P1, [R2+URZ+0xc0], R4 ;  /* 0x0000c004020075a7 */ /* 0x0044e400080211ff */
[----:B---3--:R-:W-:Y:S05]  /*9590*/  @!P1 NANOSLEEP.SYNCS 0x989680 ;  /* 0x009896800000995d */ /* 0x008fea0003900000 */
[----:B------:R-:W3:Y:S02]  /*95a0*/  @!P1 SYNCS.PHASECHK.TRANS64 P1, [R2+URZ+0xc0], R4 ;  /* 0x0000c004020095a7 */ /* 0x000ee400080210ff */
[----:B---3--:R-:W-:Y:S05]  /*95b0*/  @!P1 BRA `(.L_x_53) ;  /* 0xfffffffc00f09947 */ /* 0x008fea000383ffff */
[----:B------:R-:W-:Y:S05]  /*95c0*/  BRA `(.L_x_171) ;  /* 0xffffff9800a07947 */ /* 0x000fea000383ffff */
.L_x_56:
[----:B------:R-:W-:-:S07]  /*95d0*/  MOV R0, UR4 ;  /* 0x0000000400007c02 */ /* 0x000fce0008000f00 */
.L_x_172:
[----:B--2---:R2:W3:Y:S02]  /*95e0*/  SYNCS.PHASECHK.TRANS64.TRYWAIT P0, [R0+URZ+0xd0], R2 ;  /* 0x0000d002000075a7 */ /* 0x0044e400080011ff */
[----:B---3--:R-:W-:Y:S05]  /*95f0*/  @!P0 NANOSLEEP.SYNCS 0x989680 ;  /* 0x009896800000895d */ /* 0x008fea0003900000 */
[----:B------:R-:W3:Y:S02]  /*9600*/  @!P0 SYNCS.PHASECHK.TRANS64 P0, [R0+URZ+0xd0], R2 ;  /* 0x0000d002000085a7 */ /* 0x000ee400080010ff */
[----:B---3--:R-:W-:Y:S05]  /*9610*/  @!P0 BRA `(.L_x_172) ;  /* 0xfffffffc00f08947 */ /* 0x008fea000383ffff */
[----:B------:R-:W-:Y:S05]  /*9620*/  BRA `(.L_x_55) ;  /* 0xffffff9800f47947 */ /* 0x000fea000383ffff */
.L_x_65:
[----:B--2---:R-:W-:-:S04]  /*9630*/  MOV R5, UR5 ;  /* 0x0000000500057c02 */ /* 0x004fc80008000f00 */
[----:B------:R2:W3:Y:S03]  /*9640*/  SYNCS.PHASECHK.TRANS64.TRYWAIT P0, [R5+URZ+0x8], R6 ;  /* 0x00000806050075a7 */ /* 0x0004e600080011ff */
[----:B---3--:R-:W-:Y:S05]  /*9650*/  @!P0 NANOSLEEP.SYNCS 0x989680 ;  /* 0x009896800000895d */ /* 0x008fea0003900000 */
[----:B------:R-:W3:Y:S02]  /*9660*/  @!P0 SYNCS.PHASECHK.TRANS64 P0, [R5+URZ+0x8], R6 ;  /* 0x00000806050085a7 */ /* 0x000ee400080010ff */
[----:B---3--:R-:W-:Y:S05]  /*9670*/  @!P0 BRA `(.L_x_65) ;  /* 0xfffffffc00ec8947 */ /* 0x008fea000383ffff */
[----:B------:R-:W-:Y:S05]  /*9680*/  BRA `(.L_x_64) ;  /* 0xffffff9c00a87947 */ /* 0x000fea000383ffff */
.L_x_67:
[----:B------:R-:W-:Y:S01]  /*9690*/  BSSY B0, `(.L_x_173) ;  /* 0x0000006000007945 */ /* 0x000fe20003800000 */
[----:B------:R-:W-:-:S07]  /*96a0*/  MOV R15, 0xffffffff ;  /* 0xffffffff000f7802 */ /* 0x000fce0000000f00 */
[----:B-12--5:R-:W-:Y:S05]  /*96b0*/  WARPSYNC.COLLECTIVE R15, `(.L_x_174) ;  /* 0x000000000f0c7348 */ /* 0x026fea0003c00000 */
[----:B------:R-:W-:Y:S02]  /*96c0*/  ELECT P6, UR79, PT ;  /* 0x00000000004f782f */ /* 0x000fe400038c0000 */
[----:B------:R-:W-:Y:S01]  /*96d0*/  MOV R14, UR79 ;  /* 0x0000004f000e7c02 */ /* 0x000fe20008000f00 */
[----:B-12--5:R-:W-:Y:S10]  /*96e0*/  ENDCOLLECTIVE ;  /* 0x000000000000791b */ /* 0x026ff40003800000 */
.L_x_174:
[----:B------:R-:W-:Y:S05]  /*96f0*/  BSYNC B0 ;  /* 0x0000000000007941 */ /* 0x000fea0003800000 */
.L_x_173:
[----:B------:R-:W-:Y:S05]  /*9700*/  BRA `(.L_x_175) ;  /* 0xffffff9c00d87947 */ /* 0x000fea000383ffff */
.L_x_69:
[----:B--2---:R-:W-:-:S04]  /*9710*/  MOV R0, UR5 ;  /* 0x0000000500007c02 */ /* 0x004fc80008000f00 */
[----:B------:R2:W3:Y:S03]  /*9720*/  SYNCS.PHASECHK.TRANS64.TRYWAIT P0, [R0+URZ+0x8], R4 ;  /* 0x00000804000075a7 */ /* 0x0004e600080011ff */
[----:B---3--:R-:W-:Y:S05]  /*9730*/  @!P0 NANOSLEEP.SYNCS 0x989680 ;  /* 0x009896800000895d */ /* 0x008fea0003900000 */
[----:B------:R-:W3:Y:S02]  /*9740*/  @!P0 SYNCS.PHASECHK.TRANS64 P0, [R0+URZ+0x8], R4 ;  /* 0x00000804000085a7 */ /* 0x000ee400080010ff */
[----:B---3--:R-:W-:Y:S05]  /*9750*/  @!P0 BRA `(.L_x_69) ;  /* 0xfffffffc00ec8947 */ /* 0x008fea000383ffff */
[----:B------:R-:W-:Y:S05]  /*9760*/  BRA `(.L_x_68) ;  /* 0xffffff9c00dc7947 */ /* 0x000fea000383ffff */
.L_x_70:
[----:B-1----:R1:W2:Y:S02]  /*9770*/  SYNCS.PHASECHK.TRANS64.TRYWAIT P0, [R0+URZ+0xc0], R4 ;  /* 0x0000c004000075a7 */ /* 0x0022a400080011ff */
[----:B--2---:R-:W-:Y:S05]  /*9780*/  @!P0 NANOSLEEP.SYNCS 0x989680 ;  /* 0x009896800000895d */ /* 0x004fea0003900000 */
[----:B------:R-:W2:Y:S02]  /*9790*/  @!P0 SYNCS.PHASECHK.TRANS64 P0, [R0+URZ+0xc0], R4 ;  /* 0x0000c004000085a7 */ /* 0x000ea400080010ff */
[----:B--2---:R-:W-:Y:S05]  /*97a0*/  @!P0 BRA `(.L_x_70) ;  /* 0xfffffffc00f08947 */ /* 0x004fea000383ffff */
[----:B------:R-:W-:Y:S05]  /*97b0*/  BRA `(.L_x_176) ;  /* 0xffffffa000c87947 */ /* 0x000fea000383ffff */
.L_x_72:
[----:B------:R-:W-:-:S07]  /*97c0*/  MOV R0, UR31 ;  /* 0x0000001f00007c02 */ /* 0x000fce0008000f00 */
.L_x_177:
[----:B-1----:R1:W2:Y:S02]  /*97d0*/  SYNCS.PHASECHK.TRANS64.TRYWAIT P0, [R0+URZ+0x100], R4 ;  /* 0x00010004000075a7 */ /* 0x0022a400080011ff */
[----:B--2---:R-:W-:Y:S05]  /*97e0*/  @!P0 NANOSLEEP.SYNCS 0x989680 ;  /* 0x009896800000895d */ /* 0x004fea0003900000 */
[----:B------:R-:W2:Y:S02]  /*97f0*/  @!P0 SYNCS.PHASECHK.TRANS64 P0, [R0+URZ+0x100], R4 ;  /* 0x00010004000085a7 */ /* 0x000ea400080010ff */
[----:B--2---:R-:W-:Y:S05]  /*9800*/  @!P0 BRA `(.L_x_177) ;  /* 0xfffffffc00f08947 */ /* 0x004fea000383ffff */
[----:B------:R-:W-:Y:S05]  /*9810*/  BRA `(.L_x_178) ;  /* 0xffffffa400147947 */ /* 0x000fea000383ffff */
.L_x_75:
[----:B------:R-:W-:Y:S07]  /*9820*/  MOV R0, UR5 ;  /* 0x0000000500007c02 */ /* 0x000fee0008000f00 */
.L_x_179:
[----:B-1----:R1:W2:Y:S02]  /*9830*/  SYNCS.PHASECHK.TRANS64.TRYWAIT P0, [R0+URZ], R4 ;  /* 0x00000004000075a7 */ /* 0x0022a400080011ff */
[----:B--2---:R-:W-:Y:S05]  /*9840*/  @!P0 NANOSLEEP.SYNCS 0x989680 ;  /* 0x009896800000895d */ /* 0x004fea0003900000 */
[----:B------:R-:W2:Y:S02]  /*9850*/  @!P0 SYNCS.PHASECHK.TRANS64 P0, [R0+URZ], R4 ;  /* 0x00000004000085a7 */ /* 0x000ea400080010ff */
[----:B--2---:R-:W-:Y:S05]  /*9860*/  @!P0 BRA `(.L_x_179) ;  /* 0xfffffffc00f08947 */ /* 0x004fea000383ffff */
[----:B------:R-:W-:Y:S05]  /*9870*/  BRA `(.L_x_74) ;  /* 0xffffffa400287947 */ /* 0x000fea000383ffff */
.L_x_79:
[----:B-1----:R-:W-:-:S07]  /*9880*/  MOV R0, UR4 ;  /* 0x0000000400007c02 */ /* 0x002fce0008000f00 */
.L_x_180:
[----:B-1----:R1:W2:Y:S02]  /*9890*/  SYNCS.PHASECHK.TRANS64.TRYWAIT P0, [R0+URZ], R2 ;  /* 0x00000002000075a7 */ /* 0x0022a400080011ff */
[----:B--2---:R-:W-:Y:S05]  /*98a0*/  @!P0 NANOSLEEP.SYNCS 0x989680 ;  /* 0x009896800000895d */ /* 0x004fea0003900000 */
[----:B------:R-:W2:Y:S02]  /*98b0*/  @!P0 SYNCS.PHASECHK.TRANS64 P0, [R0+URZ], R2 ;  /* 0x00000002000085a7 */ /* 0x000ea400080010ff */
[----:B--2---:R-:W-:Y:S05]  /*98c0*/  @!P0 BRA `(.L_x_180) ;  /* 0xfffffffc00f08947 */ /* 0x004fea000383ffff */
[----:B------:R-:W-:Y:S05]  /*98d0*/  BRA `(.L_x_181) ;  /* 0xffffffa8001c7947 */ /* 0x000fea000383ffff */
.L_x_80:
[----:B------:R-:W-:-:S07]  /*98e0*/  MOV R0, UR5 ;  /* 0x0000000500007c02 */ /* 0x000fce0008000f00 */
.L_x_182:
[----:B-1----:R1:W2:Y:S02]  /*98f0*/  SYNCS.PHASECHK.TRANS64.TRYWAIT P0, [R0+URZ], R3 ;  /* 0x00000003000075a7 */ /* 0x0022a400080011ff */
[----:B--2---:R-:W-:Y:S05]  /*9900*/  @!P0 NANOSLEEP.SYNCS 0x989680 ;  /* 0x009896800000895d */ /* 0x004fea0003900000 */
[----:B------:R-:W2:Y:S02]  /*9910*/  @!P0 SYNCS.PHASECHK.TRANS64 P0, [R0+URZ], R3 ;  /* 0x00000003000085a7 */ /* 0x000ea400080010ff */
[----:B--2---:R-:W-:Y:S05]  /*9920*/  @!P0 BRA `(.L_x_182) ;  /* 0xfffffffc00f08947 */ /* 0x004fea000383ffff */
[----:B------:R-:W-:Y:S05]  /*9930*/  BRA `(.L_x_183) ;  /* 0xffffffa800287947 */ /* 0x000fea000383ffff */
.L_x_81:
[----:B------:R-:W-:-:S07]  /*9940*/  MOV R0, UR5 ;  /* 0x0000000500007c02 */ /* 0x000fce0008000f00 */
.L_x_184:
[----:B-1----:R1:W2:Y:S02]  /*9950*/  SYNCS.PHASECHK.TRANS64.TRYWAIT P0, [R0+URZ], R3 ;  /* 0x00000003000075a7 */ /* 0x0022a400080011ff */
[----:B--2---:R-:W-:Y:S05]  /*9960*/  @!P0 NANOSLEEP.SYNCS 0x989680 ;  /* 0x009896800000895d */ /* 0x004fea0003900000 */
[----:B------:R-:W2:Y:S02]  /*9970*/  @!P0 SYNCS.PHASECHK.TRANS64 P0, [R0+URZ], R3 ;  /* 0x00000003000085a7 */ /* 0x000ea400080010ff */
[----:B--2---:R-:W-:Y:S05]  /*9980*/  @!P0 BRA `(.L_x_184) ;  /* 0xfffffffc00f08947 */ /* 0x004fea000383ffff */
[----:B------:R-:W-:Y:S05]  /*9990*/  BRA `(.L_x_185) ;  /* 0xffffffa800347947 */ /* 0x000fea000383ffff */
.L_x_84:
[----:B------:R-:W-:-:S07]  /*99a0*/  MOV R0, UR26 ;  /* 0x0000001a00007c02 */ /* 0x000fce0008000f00 */
.L_x_186:
[----:B-1----:R1:W2:Y:S02]  /*99b0*/  SYNCS.PHASECHK.TRANS64.TRYWAIT P1, [R0+URZ+0x140], R2 ;  /* 0x00014002000075a7 */ /* 0x0022a400080211ff */
[----:B--2---:R-:W-:Y:S05]  /*99c0*/  @!P1 NANOSLEEP.SYNCS 0x989680 ;  /* 0x009896800000995d */ /* 0x004fea0003900000 */
[----:B------:R-:W2:Y:S02]  /*99d0*/  @!P1 SYNCS.PHASECHK.TRANS64 P1, [R0+URZ+0x140], R2 ;  /* 0x00014002000095a7 */ /* 0x000ea400080210ff */
[----:B--2---:R-:W-:Y:S05]  /*99e0*/  @!P1 BRA `(.L_x_186) ;  /* 0xfffffffc00f09947 */ /* 0x004fea000383ffff */
[----:B------:R-:W-:Y:S05]  /*99f0*/  BRA `(.L_x_187) ;  /* 0xffffffa800807947 */ /* 0x000fea000383ffff */
.L_x_89:
[----:B--2---:R2:W3:Y:S02]  /*9a00*/  SYNCS.PHASECHK.TRANS64.TRYWAIT P0, [R8+URZ+0xc0], R0 ;  /* 0x0000c000080075a7 */ /* 0x0044e400080011ff */
[----:B---3--:R-:W-:Y:S05]  /*9a10*/  @!P0 NANOSLEEP.SYNCS 0x989680 ;  /* 0x009896800000895d */ /* 0x008fea0003900000 */
[----:B------:R-:W3:Y:S02]  /*9a20*/  @!P0 SYNCS.PHASECHK.TRANS64 P0, [R8+URZ+0xc0], R0 ;  /* 0x0000c000080085a7 */ /* 0x000ee400080010ff */
[----:B---3--:R-:W-:Y:S05]  /*9a30*/  @!P0 BRA `(.L_x_89) ;  /* 0xfffffffc00f08947 */ /* 0x008fea000383ffff */
[----:B------:R-:W-:Y:S05]  /*9a40*/  BRA `(.L_x_188) ;  /* 0xffffffac00b87947 */ /* 0x000fea000383ffff */
.L_x_92:
[----:B--2---:R-:W-:Y:S07]  /*9a50*/  MOV R0, UR21 ;  /* 0x0000001500007c02 */ /* 0x004fee0008000f00 */
.L_x_189:
[----:B--2---:R2:W3:Y:S02]  /*9a60*/  SYNCS.PHASECHK.TRANS64.TRYWAIT P1, [R0+URZ+0xb8], R2 ;  /* 0x0000b802000075a7 */ /* 0x0044e400080211ff */
[----:B---3--:R-:W-:Y:S05]  /*9a70*/  @!P1 NANOSLEEP.SYNCS 0x989680 ;  /* 0x009896800000995d */ /* 0x008fea0003900000 */
[----:B------:R-:W3:Y:S02]  /*9a80*/  @!P1 SYNCS.PHASECHK.TRANS64 P1, [R0+URZ+0xb8], R2 ;  /* 0x0000b802000095a7 */ /* 0x000ee400080210ff */
[----:B---3--:R-:W-:Y:S05]  /*9a90*/  @!P1 BRA `(.L_x_189) ;  /* 0xfffffffc00f09947 */ /* 0x008fea000383ffff */
[----:B------:R-:W-:Y:S05]  /*9aa0*/  BRA `(.L_x_91) ;  /* 0xffffffb400347947 */ /* 0x000fea000383ffff */
.L_x_95:
[----:B--2---:R-:W-:Y:S07]  /*9ab0*/  MOV R0, UR21 ;  /* 0x0000001500007c02 */ /* 0x004fee0008000f00 */
.L_x_190:
[----:B--2---:R2:W3:Y:S02]  /*9ac0*/  SYNCS.PHASECHK.TRANS64.TRYWAIT P0, [R0+URZ+0x90], R4 ;  /* 0x00009004000075a7 */ /* 0x0044e400080011ff */
[----:B---3--:R-:W-:Y:S05]  /*9ad0*/  @!P0 NANOSLEEP.SYNCS 0x989680 ;  /* 0x009896800000895d */ /* 0x008fea0003900000 */
[----:B------:R-:W3:Y:S02]  /*9ae0*/  @!P0 SYNCS.PHASECHK.TRANS64 P0, [R0+URZ+0x90], R4 ;  /* 0x00009004000085a7 */ /* 0x000ee400080010ff */
[----:B---3--:R-:W-:Y:S05]  /*9af0*/  @!P0 BRA `(.L_x_190) ;  /* 0xfffffffc00f08947 */ /* 0x008fea000383ffff */
[----:B------:R-:W-:Y:S05]  /*9b00*/  BRA `(.L_x_191) ;  /* 0xffffffb4008c7947 */ /* 0x000fea000383ffff */
.L_x_96:
[----:B------:R-:W-:Y:S07]  /*9b10*/  MOV R0, UR21 ;  /* 0x0000001500007c02 */ /* 0x000fee0008000f00 */
.L_x_192:
[----:B--2---:R2:W3:Y:S02]  /*9b20*/  SYNCS.PHASECHK.TRANS64.TRYWAIT P0, [R0+URZ+0x98], R4 ;  /* 0x00009804000075a7 */ /* 0x0044e400080011ff */
[----:B---3--:R-:W-:Y:S05]  /*9b30*/  @!P0 NANOSLEEP.SYNCS 0x989680 ;  /* 0x009896800000895d */ /* 0x008fea0003900000 */
[----:B------:R-:W3:Y:S02]  /*9b40*/  @!P0 SYNCS.PHASECHK.TRANS64 P0, [R0+URZ+0x98], R4 ;  /* 0x00009804000085a7 */ /* 0x000ee400080010ff */
[----:B---3--:R-:W-:Y:S05]  /*9b50*/  @!P0 BRA `(.L_x_192) ;  /* 0xfffffffc00f08947 */ /* 0x008fea000383ffff */
[----:B------:R-:W-:Y:S05]  /*9b60*/  BRA `(.L_x_193) ;  /* 0xffffffb400e87947 */ /* 0x000fea000383ffff */
.L_x_97:
[----:B------:R-:W-:Y:S07]  /*9b70*/  MOV R0, UR21 ;  /* 0x0000001500007c02 */ /* 0x000fee0008000f00 */
.L_x_194:
[----:B--2---:R2:W3:Y:S02]  /*9b80*/  SYNCS.PHASECHK.TRANS64.TRYWAIT P0, [R0+URZ+0xa0], R4 ;  /* 0x0000a004000075a7 */ /* 0x0044e400080011ff */
[----:B---3--:R-:W-:Y:S05]  /*9b90*/  @!P0 NANOSLEEP.SYNCS 0x989680 ;  /* 0x009896800000895d */ /* 0x008fea0003900000 */
[----:B------:R-:W3:Y:S02]  /*9ba0*/  @!P0 SYNCS.PHASECHK.TRANS64 P0, [R0+URZ+0xa0], R4 ;  /* 0x0000a004000085a7 */ /* 0x000ee400080010ff */
[----:B---3--:R-:W-:Y:S05]  /*9bb0*/  @!P0 BRA `(.L_x_194) ;  /* 0xfffffffc00f08947 */ /* 0x008fea000383ffff */
[----:B------:R-:W-:Y:S05]  /*9bc0*/  BRA `(.L_x_195) ;  /* 0xffffffb800487947 */ /* 0x000fea000383ffff */
.L_x_98:
[----:B------:R-:W-:Y:S07]  /*9bd0*/  MOV R0, UR21 ;  /* 0x0000001500007c02 */ /* 0x000fee0008000f00 */
.L_x_196:
[----:B--2---:R2:W3:Y:S02]  /*9be0*/  SYNCS.PHASECHK.TRANS64.TRYWAIT P0, [R0+URZ+0xa8], R4 ;  /* 0x0000a804000075a7 */ /* 0x0044e400080011ff */
[----:B---3--:R-:W-:Y:S05]  /*9bf0*/  @!P0 NANOSLEEP.SYNCS 0x989680 ;  /* 0x009896800000895d */ /* 0x008fea0003900000 */
[----:B------:R-:W3:Y:S02]  /*9c00*/  @!P0 SYNCS.PHASECHK.TRANS64 P0, [R0+URZ+0xa8], R4 ;  /* 0x0000a804000085a7 */ /* 0x000ee400080010ff */
[----:B---3--:R-:W-:Y:S05]  /*9c10*/  @!P0 BRA `(.L_x_196) ;  /* 0xfffffffc00f08947 */ /* 0x008fea000383ffff */
[----:B------:R-:W-:Y:S05]  /*9c20*/  BRA `(.L_x_197) ;  /* 0xffffffb800b07947 */ /* 0x000fea000383ffff */
.L_x_100:
[----:B------:R-:W-:-:S07]  /*9c30*/  MOV R0, UR21 ;  /* 0x0000001500007c02 */ /* 0x000fce0008000f00 */
.L_x_198:
[----:B---3--:R3:W4:Y:S02]  /*9c40*/  SYNCS.PHASECHK.TRANS64.TRYWAIT P0, [R0+URZ+0x90], R2 ;  /* 0x00009002000075a7 */ /* 0x00872400080011ff */
[----:B----4-:R-:W-:Y:S05]  /*9c50*/  @!P0 NANOSLEEP.SYNCS 0x989680 ;  /* 0x009896800000895d */ /* 0x010fea0003900000 */
[----:B------:R-:W4:Y:S02]  /*9c60*/  @!P0 SYNCS.PHASECHK.TRANS64 P0, [R0+URZ+0x90], R2 ;  /* 0x00009002000085a7 */ /* 0x000f2400080010ff */
[----:B----4-:R-:W-:Y:S05]  /*9c70*/  @!P0 BRA `(.L_x_198) ;  /* 0xfffffffc00f08947 */ /* 0x010fea000383ffff */
[----:B------:R-:W-:Y:S05]  /*9c80*/  BRA `(.L_x_199) ;  /* 0xffffffbc003c7947 */ /* 0x000fea000383ffff */
.L_x_101:
[----:B---3--:R-:W-:-:S07]  /*9c90*/  MOV R0, UR21 ;  /* 0x0000001500007c02 */ /* 0x008fce0008000f00 */
.L_x_200:
[----:B---3--:R3:W4:Y:S02]  /*9ca0*/  SYNCS.PHASECHK.TRANS64.TRYWAIT P0, [R0+URZ+0x98], R2 ;  /* 0x00009802000075a7 */ /* 0x00872400080011ff */
[----:B----4-:R-:W-:Y:S05]  /*9cb0*/  @!P0 NANOSLEEP.SYNCS 0x989680 ;  /* 0x009896800000895d */ /* 0x010fea0003900000 */
[----:B------:R-:W4:Y:S02]  /*9cc0*/  @!P0 SYNCS.PHASECHK.TRANS64 P0, [R0+URZ+0x98], R2 ;  /* 0x00009802000085a7 */ /* 0x000f2400080010ff */
[----:B----4-:R-:W-:Y:S05]  /*9cd0*/  @!P0 BRA `(.L_x_200) ;  /* 0xfffffffc00f08947 */ /* 0x010fea000383ffff */
[----:B------:R-:W-:Y:S05]  /*9ce0*/  BRA `(.L_x_201) ;  /* 0xffffffbc002c7947 */ /* 0x000fea000383ffff */
.L_x_102:
[----:B---3--:R-:W-:-:S07]  /*9cf0*/  MOV R0, UR21 ;  /* 0x0000001500007c02 */ /* 0x008fce0008000f00 */
.L_x_202:
[----:B---3--:R3:W4:Y:S02]  /*9d00*/  SYNCS.PHASECHK.TRANS64.TRYWAIT P0, [R0+URZ+0xa0], R2 ;  /* 0x0000a002000075a7 */ /* 0x00872400080011ff */
[----:B----4-:R-:W-:Y:S05]  /*9d10*/  @!P0 NANOSLEEP.SYNCS 0x989680 ;  /* 0x009896800000895d */ /* 0x010fea0003900000 */
[----:B------:R-:W4:Y:S02]  /*9d20*/  @!P0 SYNCS.PHASECHK.TRANS64 P0, [R0+URZ+0xa0], R2 ;  /* 0x0000a002000085a7 */ /* 0x000f2400080010ff */
[----:B----4-:R-:W-:Y:S05]  /*9d30*/  @!P0 BRA `(.L_x_202) ;  /* 0xfffffffc00f08947 */ /* 0x010fea000383ffff */
[----:B------:R-:W-:Y:S05]  /*9d40*/  BRA `(.L_x_203) ;  /* 0xffffffbc001c7947 */ /* 0x000fea000383ffff */
.L_x_104:
[----:B-1----:R1:W2:Y:S02]  /*9d50*/  SYNCS.PHASECHK.TRANS64.TRYWAIT P0, [R3+URZ+0xc0], R0 ;  /* 0x0000c000030075a7 */ /* 0x0022a400080011ff */
[----:B--2---:R-:W-:Y:S05]  /*9d60*/  @!P0 NANOSLEEP.SYNCS 0x989680 ;  /* 0x009896800000895d */ /* 0x004fea0003900000 */
[----:B------:R-:W2:Y:S02]  /*9d70*/  @!P0 SYNCS.PHASECHK.TRANS64 P0, [R3+URZ+0xc0], R0 ;  /* 0x0000c000030085a7 */ /* 0x000ea400080010ff */
[----:B--2---:R-:W-:Y:S05]  /*9d80*/  @!P0 BRA `(.L_x_104) ;  /* 0xfffffffc00f08947 */ /* 0x004fea000383ffff */
[----:B------:R-:W-:Y:S05]  /*9d90*/  BRA `(.L_x_204) ;  /* 0xffffffbc00e87947 */ /* 0x000fea000383ffff */
.L_x_115:
[----:B-1----:R-:W-:Y:S04]  /*9da0*/  MOV R2, UR43 ;  /* 0x0000002b00027c02 */ /* 0x002fe80008000f00 */
[----:B------:R1:W2:Y:S03]  /*9db0*/  SYNCS.PHASECHK.TRANS64.TRYWAIT P1, [R2+URZ+0x70], R3 ;  /* 0x00007003020075a7 */ /* 0x0002a600080211ff */
[----:B--2---:R-:W-:Y:S05]  /*9dc0*/  @!P1 NANOSLEEP.SYNCS 0x989680 ;  /* 0x009896800000995d */ /* 0x004fea0003900000 */
[----:B------:R-:W2:Y:S02]  /*9dd0*/  @!P1 SYNCS.PHASECHK.TRANS64 P1, [R2+URZ+0x70], R3 ;  /* 0x00007003020095a7 */ /* 0x000ea400080210ff */
[----:B--2---:R-:W-:Y:S05]  /*9de0*/  @!P1 BRA `(.L_x_115) ;  /* 0xfffffffc00ec9947 */ /* 0x004fea000383ffff */
[----:B------:R-:W-:Y:S05]  /*9df0*/  BRA `(.L_x_114) ;  /* 0xffffffcc00547947 */ /* 0x000fea000383ffff */
.L_x_117:
[----:B-1----:R1:W4:Y:S02]  /*9e00*/  SYNCS.PHASECHK.TRANS64.TRYWAIT P0, [R53+URZ+0xe0], R0 ;  /* 0x0000e000350075a7 */ /* 0x00232400080011ff */
[----:B----4-:R-:W-:Y:S05]  /*9e10*/  @!P0 NANOSLEEP.SYNCS 0x989680 ;  /* 0x009896800000895d */ /* 0x010fea0003900000 */
[----:B------:R-:W4:Y:S02]  /*9e20*/  @!P0 SYNCS.PHASECHK.TRANS64 P0, [R53+URZ+0xe0], R0 ;  /* 0x0000e000350085a7 */ /* 0x000f2400080010ff */
[----:B----4-:R-:W-:Y:S05]  /*9e30*/  @!P0 BRA `(.L_x_117) ;  /* 0xfffffffc00f08947 */ /* 0x010fea000383ffff */
[----:B------:R-:W-:Y:S05]  /*9e40*/  BRA `(.L_x_116) ;  /* 0xffffffcc00747947 */ /* 0x000fea000383ffff */
.L_x_126:
[----:B--2---:R2:W3:Y:S02]  /*9e50*/  SYNCS.PHASECHK.TRANS64.TRYWAIT P0, [R2+URZ+0x70], R0 ;  /* 0x00007000020075a7 */ /* 0x0044e400080011ff */
[----:B---3--:R-:W-:Y:S05]  /*9e60*/  @!P0 NANOSLEEP.SYNCS 0x989680 ;  /* 0x009896800000895d */ /* 0x008fea0003900000 */
[----:B------:R-:W3:Y:S02]  /*9e70*/  @!P0 SYNCS.PHASECHK.TRANS64 P0, [R2+URZ+0x70], R0 ;  /* 0x00007000020085a7 */ /* 0x000ee400080010ff */
[----:B---3--:R-:W-:Y:S05]  /*9e80*/  @!P0 BRA `(.L_x_126) ;  /* 0xfffffffc00f08947 */ /* 0x008fea000383ffff */
[----:B------:R-:W-:Y:S05]  /*9e90*/  BRA `(.L_x_125) ;  /* 0xffffffd400847947 */ /* 0x000fea000383ffff */
.L_x_134:
[----:B--2---:R2:W3:Y:S02]  /*9ea0*/  SYNCS.PHASECHK.TRANS64.TRYWAIT P0, [R2+URZ+0x70], R4 ;  /* 0x00007004020075a7 */ /* 0x0044e400080011ff */
[----:B---3--:R-:W-:Y:S05]  /*9eb0*/  @!P0 NANOSLEEP.SYNCS 0x989680 ;  /* 0x009896800000895d */ /* 0x008fea0003900000 */
[----:B------:R-:W3:Y:S02]  /*9ec0*/  @!P0 SYNCS.PHASECHK.TRANS64 P0, [R2+URZ+0x70], R4 ;  /* 0x00007004020085a7 */ /* 0x000ee400080010ff */
[----:B---3--:R-:W-:Y:S05]  /*9ed0*/  @!P0 BRA `(.L_x_134) ;  /* 0xfffffffc00f08947 */ /* 0x008fea000383ffff */
[----:B------:R-:W-:Y:S05]  /*9ee0*/  BRA `(.L_x_133) ;  /* 0xffffffdc00a47947 */ /* 0x000fea000383ffff */
.L_x_142:
[----:B--2---:R2:W3:Y:S02]  /*9ef0*/  SYNCS.PHASECHK.TRANS64.TRYWAIT P0, [R3+URZ+0x70], R0 ;  /* 0x00007000030075a7 */ /* 0x0044e400080011ff */
[----:B---3--:R-:W-:Y:S05]  /*9f00*/  @!P0 NANOSLEEP.SYNCS 0x989680 ;  /* 0x009896800000895d */ /* 0x008fea0003900000 */
[----:B------:R-:W3:Y:S02]  /*9f10*/  @!P0 SYNCS.PHASECHK.TRANS64 P0, [R3+URZ+0x70], R0 ;  /* 0x00007000030085a7 */ /* 0x000ee400080010ff */
[----:B---3--:R-:W-:Y:S05]  /*9f20*/  @!P0 BRA `(.L_x_142) ;  /* 0xfffffffc00f08947 */ /* 0x008fea000383ffff */
[----:B------:R-:W-:Y:S05]  /*9f30*/  BRA `(.L_x_141) ;  /* 0xffffffe400c47947 */ /* 0x000fea000383ffff */
        .weak           $__internal_0_$__cuda_sm10x_tcgen05_guardrail_trap_col_being_dealloced_not_returned_by_alloc
        .type           $__internal_0_$__cuda_sm10x_tcgen05_guardrail_trap_col_being_dealloced_not_returned_by_alloc,@function
        .size           $__internal_0_$__cuda_sm10x_tcgen05_guardrail_trap_col_being_dealloced_not_returned_by_alloc,($__internal_1_$__cuda_sm10x_tcgen05_guardrail_trap_phase_invalid_during_alloc - $__internal_0_$__cuda_sm10x_tcgen05_guardrail_trap_col_being_dealloced_not_returned_by_alloc)
$__internal_0_$__cuda_sm10x_tcgen05_guardrail_trap_col_being_dealloced_not_returned_by_alloc:
[----:B------:R-:W-:Y:S05]  /*9f40*/  BPT.TRAP 0x1 ;  /* 0x000000040000795c */ /* 0x000fea0000300000 */
[----:B------:R-:W-:-:S04]  /*9f50*/  HFMA2 R3, -RZ, RZ, 0, 0 ;  /* 0x00000000ff037431 */ /* 0x000fc800000001ff */
[----:B------:R-:W-:Y:S05]  /*9f60*/  RET.REL.NODEC R2 `(_ZN7cutlass13device_kernelINS_4gemm6kernel13GemmUniversalIN4cute5tupleIJiiiiEEENS1_10collective13CollectiveMmaINS1_35MainloopSm100TmaUmmaWarpSpecializedILi7ELi2ELi4ENS5_IJNS4_1CILi8EEENSA_ILi1EEESC_EEEEENS5_IJNSA_ILi128EEESF_NSA_ILi64EEEEEENS_6half_tENS5_IJlSC_lEEESI_SJ_NS4_8TiledMMAINS4_8MMA_AtomIJNS4_26SM100_MMA_F16BF16_2x1SM_SSISI_SI_fLi128ELi128ELNS4_4UMMA5MajorE0ELSO_0ELNSN_7ScaleInE0ELSP_0EEEEEENS4_6LayoutINS5_IJSC_SC_SC_EEENS5_IJNSA_ILi0EEESU_SU_EEEEENS5_IJNS4_10UnderscoreESX_SX_EEEEENS4_18SM100_TMA_2SM_LOADENS4_14ComposedLayoutINS4_7SwizzleILi3ELi4ELi3EEENS4_18smem_ptr_flag_bitsILi16EEENSS_INS5_IJSB_SG_EEENS5_IJSG_SC_EEEEEEEvNS4_8identityENS4_28SM100_TMA_2SM_LOAD_MULTICASTES19_vS1A_EENS_8epilogue10collective18CollectiveEpilogueINS1D_23Sm100TmaWarpSpecializedILi4ELi2ELi16ELb1ELb0EEEJNS5_IJSG_SF_SG_EEENS5_IJNSS_ISG_SC_EENSS_INS5_IJNSA_ILi16EEENSA_ILi2EEEEEENS5_IJSC_SG_EEEEEEEESI_SJ_SI_SJ_NS1D_6fusion15FusionCallbacksIS1H_NS1Q_17LinearCombinationISI_fSI_fLNS_15FloatRoundStyleE2EEES1I_S1P_JEEENS4_5SM1004TMEM4LOAD26SM100_TMEM_LOAD_32dp32b16xENS4_13SM90_TMA_LOADENS11_INS12_ILi1ELi4ELi3EEES15_NSS_INS5_IJSB_S1K_EEENS5_IJS1K_SC_EEEEEEENS4_39AutoVectorizingCopyWithAssumedAlignmentILi128EEENS4_14SM90_TMA_STOREES25_S27_S27_EEEvvEEEEvNT_6ParamsE) ;  /* 0xffffff6002247950 */ /* 0x000fea0003c3ffff */
        .weak           $__internal_1_$__cuda_sm10x_tcgen05_guardrail_trap_phase_invalid_during_alloc
        .type           $__internal_1_$__cuda_sm10x_tcgen05_guardrail_trap_phase_invalid_during_alloc,@function
        .size           $__internal_1_$__cuda_sm10x_tcgen05_guardrail_trap_phase_invalid_during_alloc,($__internal_2_$__cuda_sm10x_tcgen05_guardrail_trap_unallocated_columns_being_dealloced - $__internal_1_$__cuda_sm10x_tcgen05_guardrail_trap_phase_invalid_during_alloc)
$__internal_1_$__cuda_sm10x_tcgen05_guardrail_trap_phase_invalid_during_alloc:
[----:B------:R-:W-:Y:S05]  /*9f70*/  BPT.TRAP 0x1 ;  /* 0x000000040000795c */ /* 0x000fea0000300000 */
[----:B------:R-:W-:-:S04]  /*9f80*/  MOV R5, 0x0 ;  /* 0x0000000000057802 */ /* 0x000fc80000000f00 */
[----:B------:R-:W-:Y:S05]  /*9f90*/  RET.REL.NODEC R4 `(_ZN7cutlass13device_kernelINS_4gemm6kernel13GemmUniversalIN4cute5tupleIJiiiiEEENS1_10collective13CollectiveMmaINS1_35MainloopSm100TmaUmmaWarpSpecializedILi7ELi2ELi4ENS5_IJNS4_1CILi8EEENSA_ILi1EEESC_EEEEENS5_IJNSA_ILi128EEESF_NSA_ILi64EEEEEENS_6half_tENS5_IJlSC_lEEESI_SJ_NS4_8TiledMMAINS4_8MMA_AtomIJNS4_26SM100_MMA_F16BF16_2x1SM_SSISI_SI_fLi128ELi128ELNS4_4UMMA5MajorE0ELSO_0ELNSN_7ScaleInE0ELSP_0EEEEEENS4_6LayoutINS5_IJSC_SC_SC_EEENS5_IJNSA_ILi0EEESU_SU_EEEEENS5_IJNS4_10UnderscoreESX_SX_EEEEENS4_18SM100_TMA_2SM_LOADENS4_14ComposedLayoutINS4_7SwizzleILi3ELi4ELi3EEENS4_18smem_ptr_flag_bitsILi16EEENSS_INS5_IJSB_SG_EEENS5_IJSG_SC_EEEEEEEvNS4_8identityENS4_28SM100_TMA_2SM_LOAD_MULTICASTES19_vS1A_EENS_8epilogue10collective18CollectiveEpilogueINS1D_23Sm100TmaWarpSpecializedILi4ELi2ELi16ELb1ELb0EEEJNS5_IJSG_SF_SG_EEENS5_IJNSS_ISG_SC_EENSS_INS5_IJNSA_ILi16EEENSA_ILi2EEEEEENS5_IJSC_SG_EEEEEEEESI_SJ_SI_SJ_NS1D_6fusion15FusionCallbacksIS1H_NS1Q_17LinearCombinationISI_fSI_fLNS_15FloatRoundStyleE2EEES1I_S1P_JEEENS4_5SM1004TMEM4LOAD26SM100_TMEM_LOAD_32dp32b16xENS4_13SM90_TMA_LOADENS11_INS12_ILi1ELi4ELi3EEES15_NSS_INS5_IJSB_S1K_EEENS5_IJS1K_SC_EEEEEEENS4_39AutoVectorizingCopyWithAssumedAlignmentILi128EEENS4_14SM90_TMA_STOREES25_S27_S27_EEEvvEEEEvNT_6ParamsE) ;  /* 0xffffff6004187950 */ /* 0x000fea0003c3ffff */
        .weak           $__internal_2_$__cuda_sm10x_tcgen05_guardrail_trap_unallocated_columns_being_dealloced
        .type           $__internal_2_$__cuda_sm10x_tcgen05_guardrail_trap_unallocated_columns_being_dealloced,@function
        .size           $__internal_2_$__cuda_sm10x_tcgen05_guardrail_trap_unallocated_columns_being_dealloced,(.L_x_206 - $__internal_2_$__cuda_sm10x_tcgen05_guardrail_trap_unallocated_columns_being_dealloced)
$__internal_2_$__cuda_sm10x_tcgen05_guardrail_trap_unallocated_columns_being_dealloced:
[----:B------:R-:W-:Y:S05]  /*9fa0*/  BPT.TRAP 0x1 ;  /* 0x000000040000795c */ /* 0x000fea0000300000 */
[----:B------:R-:W-:-:S04]  /*9fb0*/  HFMA2 R3, -RZ, RZ, 0, 0 ;  /* 0x00000000ff037431 */ /* 0x000fc800000001ff */
[----:B------:R-:W-:Y:S05]  /*9fc0*/  RET.REL.NODEC R2 `(_ZN7cutlass13device_kernelINS_4gemm6kernel13GemmUniversalIN4cute5tupleIJiiiiEEENS1_10collective13CollectiveMmaINS1_35MainloopSm100TmaUmmaWarpSpecializedILi7ELi2ELi4ENS5_IJNS4_1CILi8EEENSA_ILi1EEESC_EEEEENS5_IJNSA_ILi128EEESF_NSA_ILi64EEEEEENS_6half_tENS5_IJlSC_lEEESI_SJ_NS4_8TiledMMAINS4_8MMA_AtomIJNS4_26SM100_MMA_F16BF16_2x1SM_SSISI_SI_fLi128ELi128ELNS4_4UMMA5MajorE0ELSO_0ELNSN_7ScaleInE0ELSP_0EEEEEENS4_6LayoutINS5_IJSC_SC_SC_EEENS5_IJNSA_ILi0EEESU_SU_EEEEENS5_IJNS4_10UnderscoreESX_SX_EEEEENS4_18SM100_TMA_2SM_LOADENS4_14ComposedLayoutINS4_7SwizzleILi3ELi4ELi3EEENS4_18smem_ptr_flag_bitsILi16EEENSS_INS5_IJSB_SG_EEENS5_IJSG_SC_EEEEEEEvNS4_8identityENS4_28SM100_TMA_2SM_LOAD_MULTICASTES19_vS1A_EENS_8epilogue10collective18CollectiveEpilogueINS1D_23Sm100TmaWarpSpecializedILi4ELi2ELi16ELb1ELb0EEEJNS5_IJSG_SF_SG_EEENS5_IJNSS_ISG_SC_EENSS_INS5_IJNSA_ILi16EEENSA_ILi2EEEEEENS5_IJSC_SG_EEEEEEEESI_SJ_SI_SJ_NS1D_6fusion15FusionCallbacksIS1H_NS1Q_17LinearCombinationISI_fSI_fLNS_15FloatRoundStyleE2EEES1I_S1P_JEEENS4_5SM1004TMEM4LOAD26SM100_TMEM_LOAD_32dp32b16xENS4_13SM90_TMA_LOADENS11_INS12_ILi1ELi4ELi3EEES15_NSS_INS5_IJSB_S1K_EEENS5_IJS1K_SC_EEEEEEENS4_39AutoVectorizingCopyWithAssumedAlignmentILi128EEENS4_14SM90_TMA_STOREES25_S27_S27_EEEvvEEEEvNT_6ParamsE) ;  /* 0xffffff60020c7950 */ /* 0x000fea0003c3ffff */
.L_x_205:
[----:B------:R-:W-:-:S00]  /*9fd0*/  BRA `(.L_x_205) ;  /* 0xfffffffc00fc7947 */ /* 0x000fc0000383ffff */
[----:B------:R-:W-:-:S00]  /*9fe0*/  NOP ;  /* 0x0000000000007918 */ /* 0x000fc00000000000 */
        /* <DEDUP_REMOVED lines=9> */
.L_x_206:


//--------------------- .nv.global.init           --------------------------
	.section	.nv.global.init,"aw",@progbits
.nv.global.init:
	.type		$str$27,@object
	.size		$str$27,($str$28 - $str$27)
$str$27:
        /*0000*/ 	.byte	0x28, 0x61, 0x64, 0x64, 0x72, 0x65, 0x73, 0x73, 0x20, 0x26, 0x20, 0x6d, 0x61, 0x73, 0x6b, 0x29
        /*0010*/ 	.byte	0x20, 0x3d, 0x3d, 0x20, 0x30, 0x00
	.type		$str$28,@object
	.size		$str$28,($str$26 - $str$28)
$str$28:
        /*0016*/ 	.byte	0x2f, 0x74, 0x6d, 0x70, 0x2f, 0x63, 0x75, 0x74, 0x6c, 0x61, 0x73, 0x73, 0x5f, 0x73, 0x77, 0x65
        /*0026*/ 	.byte	0x65, 0x70, 0x5f, 0x73, 0x72, 0x63, 0x2f, 0x69, 0x6e, 0x63, 0x6c, 0x75, 0x64, 0x65, 0x2f, 0x63
        /*0036*/ 	.byte	0x75, 0x74, 0x65, 0x2f, 0x70, 0x6f, 0x69, 0x6e, 0x74, 0x65, 0x72, 0x5f, 0x66, 0x6c, 0x61, 0x67
        /*0046*/ 	.byte	0x67, 0x65, 0x64, 0x2e, 0x68, 0x70, 0x70, 0x00
	.type		$str$26,@object
	.size		$str$26,($str$25 - $str$26)
$str$26:
        /*004e*/ 	.byte	0x2f, 0x74, 0x6d, 0x70, 0x2f, 0x63, 0x75, 0x74, 0x6c, 0x61, 0x73, 0x73, 0x5f, 0x73, 0x77, 0x65
        /*005e*/ 	.byte	0x65, 0x70, 0x5f, 0x73, 0x72, 0x63, 0x2f, 0x69, 0x6e, 0x63, 0x6c, 0x75, 0x64, 0x65, 0x2f, 0x63
        /*006e*/ 	.byte	0x75, 0x74, 0x65, 0x2f, 0x61, 0x74, 0x6f, 0x6d, 0x2f, 0x63, 0x6f, 0x70, 0x79, 0x5f, 0x74, 0x72
        /*007e*/ 	.byte	0x61, 0x69, 0x74, 0x73, 0x5f, 0x73, 0x6d, 0x31, 0x30, 0x30, 0x2e, 0x68, 0x70, 0x70, 0x00
	.type		$str$25,@object
	.size		$str$25,(__unnamed_1 - $str$25)
$str$25:
        /*008d*/ 	.byte	0x28, 0x28, 0x75, 0x69, 0x6e, 0x74, 0x33, 0x32, 0x5f, 0x74, 0x28, 0x74, 0x68, 0x72, 0x65, 0x61
        /*009d*/ 	.byte	0x64, 0x49, 0x64, 0x78, 0x2e, 0x78, 0x29, 0x20, 0x2f, 0x20, 0x33, 0x32, 0x29, 0x20, 0x25, 0x20
        /*00ad*/ 	.byte	0x34, 0x29, 0x20, 0x3d, 0x3d, 0x20, 0x28, 0x28, 0x28, 0x74, 0x6d, 0x65, 0x6d, 0x5f, 0x61, 0x64
        /*00bd*/ 	.byte	0x64, 0x72, 0x20, 0x3e, 0x3e, 0x20, 0x31, 0x36, 0x29, 0x20, 0x2f, 0x20, 0x33, 0x32, 0x29, 0x20
        /*00cd*/ 	.byte	0x25, 0x20, 0x34, 0x29, 0x00
	.type		__unnamed_1,@object
	.size		__unnamed_1,(__unnamed_2 - __unnamed_1)
__unnamed_1:
        /*00d2*/ 	.byte	0x61, 0x75, 0x74, 0x6f, 0x20, 0x63, 0x75, 0x74, 0x65, 0x3a, 0x3a, 0x61, 0x73, 0x5f, 0x70, 0x6f
        /* <DEDUP_REMOVED lines=24> */
        /*0262*/ 	.byte	0x34, 0x38, 0x3e, 0x3e, 0x3e, 0x3e, 0x5d, 0x00
	.type		__unnamed_2,@object
	.size		__unnamed_2,(.L_2 - __unnamed_2)
__unnamed_2:
        /* <DEDUP_REMOVED lines=40> */
        /*04ea*/ 	.byte	0x3a, 0x3a, 0x43, 0x3c, 0x30, 0x3e, 0x3e, 0x3e, 0x3e, 0x5d, 0x00
.L_2:


//--------------------- .nv.shared._ZN7cutlass13device_kernelINS_4gemm6kernel13GemmUniversalIN4cute5tupleIJiiiiEEENS1_10collective13CollectiveMmaINS1_35MainloopSm100TmaUmmaWarpSpecializedILi7ELi2ELi4ENS5_IJNS4_1CILi8EEENSA_ILi1EEESC_EEEEENS5_IJNSA_ILi128EEESF_NSA_ILi64EEEEEENS_6half_tENS5_IJlSC_lEEESI_SJ_NS4_8TiledMMAINS4_8MMA_AtomIJNS4_26SM100_MMA_F16BF16_2x1SM_SSISI_SI_fLi128ELi128ELNS4_4UMMA5MajorE0ELSO_0ELNSN_7ScaleInE0ELSP_0EEEEEENS4_6LayoutINS5_IJSC_SC_SC_EEENS5_IJNSA_ILi0EEESU_SU_EEEEENS5_IJNS4_10UnderscoreESX_SX_EEEEENS4_18SM100_TMA_2SM_LOADENS4_14ComposedLayoutINS4_7SwizzleILi3ELi4ELi3EEENS4_18smem_ptr_flag_bitsILi16EEENSS_INS5_IJSB_SG_EEENS5_IJSG_SC_EEEEEEEvNS4_8identityENS4_28SM100_TMA_2SM_LOAD_MULTICASTES19_vS1A_EENS_8epilogue10collective18CollectiveEpilogueINS1D_23Sm100TmaWarpSpecializedILi4ELi2ELi16ELb1ELb0EEEJNS5_IJSG_SF_SG_EEENS5_IJNSS_ISG_SC_EENSS_INS5_IJNSA_ILi16EEENSA_ILi2EEEEEENS5_IJSC_SG_EEEEEEEESI_SJ_SI_SJ_NS1D_6fusion15FusionCallbacksIS1H_NS1Q_17LinearCombinationISI_fSI_fLNS_15FloatRoundStyleE2EEES1I_S1P_JEEENS4_5SM1004TMEM4LOAD26SM100_TMEM_LOAD_32dp32b16xENS4_13SM90_TMA_LOADENS11_INS12_ILi1ELi4ELi3EEES15_NSS_INS5_IJSB_S1K_EEENS5_IJS1K_SC_EEEEEEENS4_39AutoVectorizingCopyWithAssumedAlignmentILi128EEENS4_14SM90_TMA_STOREES25_S27_S27_EEEvvEEEEvNT_6ParamsE --------------------------
	.section	.nv.shared._ZN7cutlass13device_kernelINS_4gemm6kernel13GemmUniversalIN4cute5tupleIJiiiiEEENS1_10collective13CollectiveMmaINS1_35MainloopSm100TmaUmmaWarpSpecializedILi7ELi2ELi4ENS5_IJNS4_1CILi8EEENSA_ILi1EEESC_EEEEENS5_IJNSA_ILi128EEESF_NSA_ILi64EEEEEENS_6half_tENS5_IJlSC_lEEESI_SJ_NS4_8TiledMMAINS4_8MMA_AtomIJNS4_26SM100_MMA_F16BF16_2x1SM_SSISI_SI_fLi128ELi128ELNS4_4UMMA5MajorE0ELSO_0ELNSN_7ScaleInE0ELSP_0EEEEEENS4_6LayoutINS5_IJSC_SC_SC_EEENS5_IJNSA_ILi0EEESU_SU_EEEEENS5_IJNS4_10UnderscoreESX_SX_EEEEENS4_18SM100_TMA_2SM_LOADENS4_14ComposedLayoutINS4_7SwizzleILi3ELi4ELi3EEENS4_18smem_ptr_flag_bitsILi16EEENSS_INS5_IJSB_SG_EEENS5_IJSG_SC_EEEEEEEvNS4_8identityENS4_28SM100_TMA_2SM_LOAD_MULTICASTES19_vS1A_EENS_8epilogue10collective18CollectiveEpilogueINS1D_23Sm100TmaWarpSpecializedILi4ELi2ELi16ELb1ELb0EEEJNS5_IJSG_SF_SG_EEENS5_IJNSS_ISG_SC_EENSS_INS5_IJNSA_ILi16EEENSA_ILi2EEEEEENS5_IJSC_SG_EEEEEEEESI_SJ_SI_SJ_NS1D_6fusion15FusionCallbacksIS1H_NS1Q_17LinearCombinationISI_fSI_fLNS_15FloatRoundStyleE2EEES1I_S1P_JEEENS4_5SM1004TMEM4LOAD26SM100_TMEM_LOAD_32dp32b16xENS4_13SM90_TMA_LOADENS11_INS12_ILi1ELi4ELi3EEES15_NSS_INS5_IJSB_S1K_EEENS5_IJS1K_SC_EEEEEEENS4_39AutoVectorizingCopyWithAssumedAlignmentILi128EEENS4_14SM90_TMA_STOREES25_S27_S27_EEEvvEEEEvNT_6ParamsE,"aw",@nobits
	.sectionflags	@""
	.align	16
	.zero		1024


//--------------------- .nv.shared.reserved.0     --------------------------
	.section	.nv.shared.reserved.0,"aw",@nobits
	.weak		__nv_reservedSMEM_offset_0_alias
	.size		__nv_reservedSMEM_offset_0_alias, 0, 64
	.other		__nv_reservedSMEM_offset_0_alias,@"STO_CUDA_RESERVED_SHARED STV_DEFAULT"
__nv_reservedSMEM_offset_0_alias:
	.zero		0
.nv.shared.reserved.0:
	.zero		64
	.weak		__nv_reservedSMEM_tcgen05_partition
	.type		__nv_reservedSMEM_tcgen05_partition,@object
	.size		__nv_reservedSMEM_tcgen05_partition,(.L_0 - __nv_reservedSMEM_tcgen05_partition)
__nv_reservedSMEM_tcgen05_partition:
	.zero		32
.L_0:


//--------------------- .nv.global                --------------------------
	.section	.nv.global,"aw",@nobits
.nv.global:
	.type		_ZN40_INTERNAL_7c6455ac_4_k_cu_8d00112e_431284cute1_E,@object
	.size		_ZN40_INTERNAL_7c6455ac_4_k_cu_8d00112e_431284cute1_E,(_ZN40_INTERNAL_7c6455ac_4_k_cu_8d00112e_431284cuda3std3__45__cpo6cbeginE - _ZN40_INTERNAL_7c6455ac_4_k_cu_8d00112e_431284cute1_E)
_ZN40_INTERNAL_7c6455ac_4_k_cu_8d00112e_431284cute1_E:
	.zero		1
	.type		_ZN40_INTERNAL_7c6455ac_4_k_cu_8d00112e_431284cuda3std3__45__cpo6cbeginE,@object
	.size		_ZN40_INTERNAL_7c6455ac_4_k_cu_8d00112e_431284cuda3std3__45__cpo6cbeginE,(_ZN40_INTERNAL_7c6455ac_4_k_cu_8d00112e_431284cuda3std3__48in_placeE - _ZN40_INTERNAL_7c6455ac_4_k_cu_8d00112e_431284cuda3std3__45__cpo6cbeginE)
_ZN40_INTERNAL_7c6455ac_4_k_cu_8d00112e_431284cuda3std3__45__cpo6cbeginE:
	.zero		1
	.type		_ZN40_INTERNAL_7c6455ac_4_k_cu_8d00112e_431284cuda3std3__48in_placeE,@object
	.size		_ZN40_INTERNAL_7c6455ac_4_k_cu_8d00112e_431284cuda3std3__48in_placeE,(_ZN40_INTERNAL_7c6455ac_4_k_cu_8d00112e_431284cuda3std6ranges3__45__cpo9iter_moveE - _ZN40_INTERNAL_7c6455ac_4_k_cu_8d00112e_431284cuda3std3__48in_placeE)
_ZN40_INTERNAL_7c6455ac_4_k_cu_8d00112e_431284cuda3std3__48in_placeE:
	.zero		1
	.type		_ZN40_INTERNAL_7c6455ac_4_k_cu_8d00112e_431284cuda3std6ranges3__45__cpo9iter_moveE,@object
	.size		_ZN40_INTERNAL_7c6455ac_4_k_cu_8d00112e_431284cuda3std6ranges3__45__cpo9iter_moveE,(_ZN40_INTERNAL_7c6455ac_4_k_cu_8d00112e_431284cuda3std3__45__cpo5beginE - _ZN40_INTERNAL_7c6455ac_4_k_cu_8d00112e_431284cuda3std6ranges3__45__cpo9iter_moveE)
_ZN40_INTERNAL_7c6455ac_4_k_cu_8d00112e_431284cuda3std6ranges3__45__cpo9iter_moveE:
	.zero		1
	.type		_ZN40_INTERNAL_7c6455ac_4_k_cu_8d00112e_431284cuda3std3__45__cpo5beginE,@object
	.size		_ZN40_INTERNAL_7c6455ac_4_k_cu_8d00112e_431284cuda3std3__45__cpo5beginE,(_ZN40_INTERNAL_7c6455ac_4_k_cu_8d00112e_431284cuda3std3__442_GLOBAL__N__7c6455ac_4_k_cu_8d00112e_431286ignoreE - _ZN40_INTERNAL_7c6455ac_4_k_cu_8d00112e_431284cuda3std3__45__cpo5beginE)
_ZN40_INTERNAL_7c6455ac_4_k_cu_8d00112e_431284cuda3std3__45__cpo5beginE:
	.zero		1
	.type		_ZN40_INTERNAL_7c6455ac_4_k_cu_8d00112e_431284cuda3std3__442_GLOBAL__N__7c6455ac_4_k_cu_8d00112e_431286ignoreE,@object
	.size		_ZN40_INTERNAL_7c6455ac_4_k_cu_8d00112e_431284cuda3std3__442_GLOBAL__N__7c6455ac_4_k_cu_8d00112e_431286ignoreE,(_ZN40_INTERNAL_7c6455ac_4_k_cu_8d00112e_431284cute7productE - _ZN40_INTERNAL_7c6455ac_4_k_cu_8d00112e_431284cuda3std3__442_GLOBAL__N__7c6455ac_4_k_cu_8d00112e_431286ignoreE)
_ZN40_INTERNAL_7c6455ac_4_k_cu_8d00112e_431284cuda3std3__442_GLOBAL__N__7c6455ac_4_k_cu_8d00112e_431286ignoreE:
	.zero		1
	.type		_ZN40_INTERNAL_7c6455ac_4_k_cu_8d00112e_431284cute7productE,@object
	.size		_ZN40_INTERNAL_7c6455ac_4_k_cu_8d00112e_431284cute7productE,(_ZN40_INTERNAL_7c6455ac_4_k_cu_8d00112e_431284cuda3std3__45__cpo3endE - _ZN40_INTERNAL_7c6455ac_4_k_cu_8d00112e_431284cute7productE)
_ZN40_INTERNAL_7c6455ac_4_k_cu_8d00112e_431284cute7productE:
	.zero		1
	.type		_ZN40_INTERNAL_7c6455ac_4_k_cu_8d00112e_431284cuda3std3__45__cpo3endE,@object
	.size		_ZN40_INTERNAL_7c6455ac_4_k_cu_8d00112e_431284cuda3std3__45__cpo3endE,(_ZN40_INTERNAL_7c6455ac_4_k_cu_8d00112e_431284cuda3std3__419piecewise_constructE - _ZN40_INTERNAL_7c6455ac_4_k_cu_8d00112e_431284cuda3std3__45__cpo3endE)
_ZN40_INTERNAL_7c6455ac_4_k_cu_8d00112e_431284cuda3std3__45__cpo3endE:
	.zero		1
	.type		_ZN40_INTERNAL_7c6455ac_4_k_cu_8d00112e_431284cuda3std3__419piecewise_constructE,@object
	.size		_ZN40_INTERNAL_7c6455ac_4_k_cu_8d00112e_431284cuda3std3__419piecewise_constructE,(_ZN40_INTERNAL_7c6455ac_4_k_cu_8d00112e_431284cuda3std3__45__cpo4cendE - _ZN40_INTERNAL_7c6455ac_4_k_cu_8d00112e_431284cuda3std3__419piecewise_constructE)
_ZN40_INTERNAL_7c6455ac_4_k_cu_8d00112e_431284cuda3std3__419piecewise_constructE:
	.zero		1
	.type		_ZN40_INTERNAL_7c6455ac_4_k_cu_8d00112e_431284cuda3std3__45__cpo4cendE,@object
	.size		_ZN40_INTERNAL_7c6455ac_4_k_cu_8d00112e_431284cuda3std3__45__cpo4cendE,(_ZN40_INTERNAL_7c6455ac_4_k_cu_8d00112e_431284cuda3std6ranges3__45__cpo4swapE - _ZN40_INTERNAL_7c6455ac_4_k_cu_8d00112e_431284cuda3std3__45__cpo4cendE)
_ZN40_INTERNAL_7c6455ac_4_k_cu_8d00112e_431284cuda3std3__45__cpo4cendE:
	.zero		1
	.type		_ZN40_INTERNAL_7c6455ac_4_k_cu_8d00112e_431284cuda3std6ranges3__45__cpo4swapE,@object
	.size		_ZN40_INTERNAL_7c6455ac_4_k_cu_8d00112e_431284cuda3std6ranges3__45__cpo4swapE,(.L_10 - _ZN40_INTERNAL_7c6455ac_4_k_cu_8d00112e_431284cuda3std6ranges3__45__cpo4swapE)
_ZN40_INTERNAL_7c6455ac_4_k_cu_8d00112e_431284cuda3std6ranges3__45__cpo4swapE:
	.zero		1
.L_10:


//--------------------- .nv.constant0._ZN7cutlass13device_kernelINS_4gemm6kernel13GemmUniversalIN4cute5tupleIJiiiiEEENS1_10collective13CollectiveMmaINS1_35MainloopSm100TmaUmmaWarpSpecializedILi7ELi2ELi4ENS5_IJNS4_1CILi8EEENSA_ILi1EEESC_EEEEENS5_IJNSA_ILi128EEESF_NSA_ILi64EEEEEENS_6half_tENS5_IJlSC_lEEESI_SJ_NS4_8TiledMMAINS4_8MMA_AtomIJNS4_26SM100_MMA_F16BF16_2x1SM_SSISI_SI_fLi128ELi128ELNS4_4UMMA5MajorE0ELSO_0ELNSN_7ScaleInE0ELSP_0EEEEEENS4_6LayoutINS5_IJSC_SC_SC_EEENS5_IJNSA_ILi0EEESU_SU_EEEEENS5_IJNS4_10UnderscoreESX_SX_EEEEENS4_18SM100_TMA_2SM_LOADENS4_14ComposedLayoutINS4_7SwizzleILi3ELi4ELi3EEENS4_18smem_ptr_flag_bitsILi16EEENSS_INS5_IJSB_SG_EEENS5_IJSG_SC_EEEEEEEvNS4_8identityENS4_28SM100_TMA_2SM_LOAD_MULTICASTES19_vS1A_EENS_8epilogue10collective18CollectiveEpilogueINS1D_23Sm100TmaWarpSpecializedILi4ELi2ELi16ELb1ELb0EEEJNS5_IJSG_SF_SG_EEENS5_IJNSS_ISG_SC_EENSS_INS5_IJNSA_ILi16EEENSA_ILi2EEEEEENS5_IJSC_SG_EEEEEEEESI_SJ_SI_SJ_NS1D_6fusion15FusionCallbacksIS1H_NS1Q_17LinearCombinationISI_fSI_fLNS_15FloatRoundStyleE2EEES1I_S1P_JEEENS4_5SM1004TMEM4LOAD26SM100_TMEM_LOAD_32dp32b16xENS4_13SM90_TMA_LOADENS11_INS12_ILi1ELi4ELi3EEES15_NSS_INS5_IJSB_S1K_EEENS5_IJS1K_SC_EEEEEEENS4_39AutoVectorizingCopyWithAssumedAlignmentILi128EEENS4_14SM90_TMA_STOREES25_S27_S27_EEEvvEEEEvNT_6ParamsE --------------------------
	.section	.nv.constant0._ZN7cutlass13device_kernelINS_4gemm6kernel13GemmUniversalIN4cute5tupleIJiiiiEEENS1_10collective13CollectiveMmaINS1_35MainloopSm100TmaUmmaWarpSpecializedILi7ELi2ELi4ENS5_IJNS4_1CILi8EEENSA_ILi1EEESC_EEEEENS5_IJNSA_ILi128EEESF_NSA_ILi64EEEEEENS_6half_tENS5_IJlSC_lEEESI_SJ_NS4_8TiledMMAINS4_8MMA_AtomIJNS4_26SM100_MMA_F16BF16_2x1SM_SSISI_SI_fLi128ELi128ELNS4_4UMMA5MajorE0ELSO_0ELNSN_7ScaleInE0ELSP_0EEEEEENS4_6LayoutINS5_IJSC_SC_SC_EEENS5_IJNSA_ILi0EEESU_SU_EEEEENS5_IJNS4_10UnderscoreESX_SX_EEEEENS4_18SM100_TMA_2SM_LOADENS4_14ComposedLayoutINS4_7SwizzleILi3ELi4ELi3EEENS4_18smem_ptr_flag_bitsILi16EEENSS_INS5_IJSB_SG_EEENS5_IJSG_SC_EEEEEEEvNS4_8identityENS4_28SM100_TMA_2SM_LOAD_MULTICASTES19_vS1A_EENS_8epilogue10collective18CollectiveEpilogueINS1D_23Sm100TmaWarpSpecializedILi4ELi2ELi16ELb1ELb0EEEJNS5_IJSG_SF_SG_EEENS5_IJNSS_ISG_SC_EENSS_INS5_IJNSA_ILi16EEENSA_ILi2EEEEEENS5_IJSC_SG_EEEEEEEESI_SJ_SI_SJ_NS1D_6fusion15FusionCallbacksIS1H_NS1Q_17LinearCombinationISI_fSI_fLNS_15FloatRoundStyleE2EEES1I_S1P_JEEENS4_5SM1004TMEM4LOAD26SM100_TMEM_LOAD_32dp32b16xENS4_13SM90_TMA_LOADENS11_INS12_ILi1ELi4ELi3EEES15_NSS_INS5_IJSB_S1K_EEENS5_IJS1K_SC_EEEEEEENS4_39AutoVectorizingCopyWithAssumedAlignmentILi128EEENS4_14SM90_TMA_STOREES25_S27_S27_EEEvvEEEEvNT_6ParamsE,"a",@progbits
	.sectionflags	@""
	.align	4
.nv.constant0._ZN7cutlass13device_kernelINS_4gemm6kernel13GemmUniversalIN4cute5tupleIJiiiiEEENS1_10collective13CollectiveMmaINS1_35MainloopSm100TmaUmmaWarpSpecializedILi7ELi2ELi4ENS5_IJNS4_1CILi8EEENSA_ILi1EEESC_EEEEENS5_IJNSA_ILi128EEESF_NSA_ILi64EEEEEENS_6half_tENS5_IJlSC_lEEESI_SJ_NS4_8TiledMMAINS4_8MMA_AtomIJNS4_26SM100_MMA_F16BF16_2x1SM_SSISI_SI_fLi128ELi128ELNS4_4UMMA5MajorE0ELSO_0ELNSN_7ScaleInE0ELSP_0EEEEEENS4_6LayoutINS5_IJSC_SC_SC_EEENS5_IJNSA_ILi0EEESU_SU_EEEEENS5_IJNS4_10UnderscoreESX_SX_EEEEENS4_18SM100_TMA_2SM_LOADENS4_14ComposedLayoutINS4_7SwizzleILi3ELi4ELi3EEENS4_18smem_ptr_flag_bitsILi16EEENSS_INS5_IJSB_SG_EEENS5_IJSG_SC_EEEEEEEvNS4_8identityENS4_28SM100_TMA_2SM_LOAD_MULTICASTES19_vS1A_EENS_8epilogue10collective18CollectiveEpilogueINS1D_23Sm100TmaWarpSpecializedILi4ELi2ELi16ELb1ELb0EEEJNS5_IJSG_SF_SG_EEENS5_IJNSS_ISG_SC_EENSS_INS5_IJNSA_ILi16EEENSA_ILi2EEEEEENS5_IJSC_SG_EEEEEEEESI_SJ_SI_SJ_NS1D_6fusion15FusionCallbacksIS1H_NS1Q_17LinearCombinationISI_fSI_fLNS_15FloatRoundStyleE2EEES1I_S1P_JEEENS4_5SM1004TMEM4LOAD26SM100_TMEM_LOAD_32dp32b16xENS4_13SM90_TMA_LOADENS11_INS12_ILi1ELi4ELi3EEES15_NSS_INS5_IJSB_S1K_EEENS5_IJS1K_SC_EEEEEEENS4_39AutoVectorizingCopyWithAssumedAlignmentILi128EEENS4_14SM90_TMA_STOREES25_S27_S27_EEEvvEEEEvNT_6ParamsE:
	.zero		2944


//--------------------- SYMBOLS --------------------------

	.type		.nv.reservedSmem.offset0,@object
	.size		.nv.reservedSmem.offset0,0x4
	.type		.nv.reservedSmem.cap,@object
	.size		.nv.reservedSmem.cap,0x4
	.type		__assertfail,@function
